//
// Generated by NVIDIA NVVM Compiler
//
// Compiler Build ID: CL-36424714
// Cuda compilation tools, release 13.0, V13.0.88
// Based on NVVM 20.0.0
//

.version 9.0
.target sm_100
.address_size 64

	// .globl	_Z4initPy
.extern .func  (.param .b32 func_retval0) vprintf
(
	.param .b64 vprintf_param_0,
	.param .b64 vprintf_param_1
)
;
.global .align 1 .b8 $str[6] = {37, 108, 108, 117, 10};

.visible .entry _Z4initPy(
	.param .u64 .ptr .align 1 _Z4initPy_param_0
)
{
	.reg .pred 	%p<2>;
	.reg .b32 	%r<5>;
	.reg .b64 	%rd<18>;

	ld.param.u64 	%rd8, [_Z4initPy_param_0];
	cvta.to.global.u64 	%rd9, %rd8;
	mov.b64 	%rd17, 144933752257087;
	st.global.u64 	[%rd9], %rd17;
	add.s64 	%rd16, %rd9, 16;
	mov.b32 	%r4, 0;
$L__BB0_1:
	mad.lo.s64 	%rd4, %rd17, 25214903917, 11;
	and.b64  	%rd10, %rd4, 281474976710655;
	st.global.u64 	[%rd16+-8], %rd10;
	setp.eq.s32 	%p1, %r4, 1048584;
	@%p1 bra 	$L__BB0_3;
	mad.lo.s64 	%rd11, %rd4, 25214903917, 11;
	and.b64  	%rd12, %rd11, 281474976710655;
	st.global.u64 	[%rd16], %rd12;
	mad.lo.s64 	%rd13, %rd4, 8602081037417187945, 277363943098;
	and.b64  	%rd14, %rd13, 281474976710655;
	st.global.u64 	[%rd16+8], %rd14;
	mad.lo.s64 	%rd15, %rd4, 2360119957213856949, 2389171320405252413;
	and.b64  	%rd17, %rd15, 281474976710655;
	st.global.u64 	[%rd16+16], %rd17;
	add.s32 	%r4, %r4, 4;
	add.s64 	%rd16, %rd16, 32;
	bra.uni 	$L__BB0_1;
$L__BB0_3:
	ret;

}
	// .globl	_Z6searchy
.visible .entry _Z6searchy(
	.param .u64 _Z6searchy_param_0
)
{
	.local .align 8 .b8 	__local_depot1[8];
	.reg .b64 	%SP;
	.reg .b64 	%SPL;
	.reg .pred 	%p<10>;
	.reg .b32 	%r<35>;
	.reg .b64 	%rd<28>;

	mov.u64 	%SPL, __local_depot1;
	cvta.local.u64 	%SP, %SPL;
	ld.param.u64 	%rd9, [_Z6searchy_param_0];
	mov.u32 	%r1, %tid.x;
	mov.u32 	%r2, %ctaid.x;
	shl.b32 	%r3, %r2, 10;
	or.b32  	%r4, %r3, %r1;
	cvt.u64.u32 	%rd10, %r4;
	shl.b64 	%rd11, %rd9, 20;
	add.s64 	%rd1, %rd11, %rd10;
	shr.u64 	%rd12, %rd1, 16;
	mad.lo.s64 	%rd13, %rd12, 5675921253449092805, 7094901566811366003;
	mov.b64 	{%r5, %r6}, %rd13;
	shf.r.wrap.b32 	%r7, %r6, %r5, 2;
	shf.r.wrap.b32 	%r8, %r5, %r6, 2;
	mov.b64 	%rd14, {%r8, %r7};
	setp.gt.u64 	%p1, %rd14, 354745078340568299;
	@%p1 bra 	$L__BB1_10;
	mad.lo.s64 	%rd2, %rd1, 25214903917, 11;
	shr.u64 	%rd15, %rd2, 16;
	cvt.u32.u64 	%r9, %rd15;
	mad.lo.s32 	%r10, %r9, -991146299, -1651910500;
	shf.l.wrap.b32 	%r11, %r10, %r10, 30;
	setp.gt.u32 	%p2, %r11, 82595524;
	@%p2 bra 	$L__BB1_10;
	mad.lo.s64 	%rd3, %rd2, 25214903917, 11;
	shr.u64 	%rd16, %rd3, 16;
	cvt.u32.u64 	%r12, %rd16;
	mad.lo.s32 	%r13, %r12, -991146299, -991146301;
	shf.l.wrap.b32 	%r14, %r13, %r13, 30;
	setp.gt.u32 	%p3, %r14, 82595524;
	@%p3 bra 	$L__BB1_10;
	mad.lo.s64 	%rd4, %rd3, 25214903917, 11;
	shr.u64 	%rd17, %rd4, 16;
	cvt.u32.u64 	%r15, %rd17;
	mad.lo.s32 	%r16, %r15, -991146299, -991146301;
	shf.l.wrap.b32 	%r17, %r16, %r16, 30;
	setp.gt.u32 	%p4, %r17, 82595524;
	@%p4 bra 	$L__BB1_10;
	mad.lo.s64 	%rd5, %rd4, 25214903917, 11;
	shr.u64 	%rd18, %rd5, 16;
	cvt.u32.u64 	%r18, %rd18;
	mad.lo.s32 	%r19, %r18, -991146299, -1982292599;
	shf.l.wrap.b32 	%r20, %r19, %r19, 30;
	setp.gt.u32 	%p5, %r20, 82595524;
	@%p5 bra 	$L__BB1_10;
	mad.lo.s64 	%rd6, %rd5, 25214903917, 11;
	shr.u64 	%rd19, %rd6, 16;
	cvt.u32.u64 	%r21, %rd19;
	mad.lo.s32 	%r22, %r21, -991146299, -330382100;
	shf.l.wrap.b32 	%r23, %r22, %r22, 30;
	setp.gt.u32 	%p6, %r23, 82595524;
	@%p6 bra 	$L__BB1_10;
	mad.lo.s64 	%rd7, %rd6, 25214903917, 11;
	shr.u64 	%rd20, %rd7, 16;
	cvt.u32.u64 	%r24, %rd20;
	mad.lo.s32 	%r25, %r24, -991146299, 991146296;
	shf.l.wrap.b32 	%r26, %r25, %r25, 30;
	setp.gt.u32 	%p7, %r26, 82595524;
	@%p7 bra 	$L__BB1_10;
	mad.lo.s64 	%rd8, %rd7, 25214903917, 11;
	shr.u64 	%rd21, %rd8, 16;
	cvt.u32.u64 	%r27, %rd21;
	mad.lo.s32 	%r28, %r27, -991146299, -1;
	shf.l.wrap.b32 	%r29, %r28, %r28, 30;
	setp.gt.u32 	%p8, %r29, 82595524;
	@%p8 bra 	$L__BB1_10;
	mad.lo.s64 	%rd22, %rd8, 25214903917, 11;
	shr.u64 	%rd23, %rd22, 16;
	cvt.u32.u64 	%r30, %rd23;
	mad.lo.s32 	%r31, %r30, -991146299, -330382100;
	shf.l.wrap.b32 	%r32, %r31, %r31, 30;
	setp.gt.u32 	%p9, %r32, 82595524;
	@%p9 bra 	$L__BB1_10;
	add.u64 	%rd24, %SP, 0;
	add.u64 	%rd25, %SPL, 0;
	st.local.u64 	[%rd25], %rd1;
	mov.u64 	%rd26, $str;
	cvta.global.u64 	%rd27, %rd26;
	{ // callseq 0, 0
	.param .b64 param0;
	st.param.b64 	[param0], %rd27;
	.param .b64 param1;
	st.param.b64 	[param1], %rd24;
	.param .b32 retval0;
	call.uni (retval0), 
	vprintf, 
	(
	param0, 
	param1
	);
	ld.param.b32 	%r33, [retval0];
	} // callseq 0
$L__BB1_10:
	ret;

}
	// .globl	_Z6updatePy
.visible .entry _Z6updatePy(
	.param .u64 .ptr .align 1 _Z6updatePy_param_0
)
{
	.reg .pred 	%p<2>;
	.reg .b32 	%r<5>;
	.reg .b64 	%rd<8>;

	ld.param.u64 	%rd1, [_Z6updatePy_param_0];
	mov.u32 	%r2, %tid.x;
	mov.u32 	%r3, %ctaid.x;
	shl.b32 	%r4, %r3, 10;
	or.b32  	%r1, %r4, %r2;
	setp.gt.u32 	%p1, %r1, 1048585;
	@%p1 bra 	$L__BB2_2;
	cvta.to.global.u64 	%rd2, %rd1;
	mul.wide.u32 	%rd3, %r1, 8;
	add.s64 	%rd4, %rd2, %rd3;
	ld.global.u64 	%rd5, [%rd4];
	mad.lo.s64 	%rd6, %rd5, 280364631195649, 215216710221824;
	and.b64  	%rd7, %rd6, 281474976710655;
	st.global.u64 	[%rd4], %rd7;
$L__BB2_2:
	ret;

}
	// .globl	_Z5checkyPy
.visible .entry _Z5checkyPy(
	.param .u64 _Z5checkyPy_param_0,
	.param .u64 .ptr .align 1 _Z5checkyPy_param_1
)
{
	.local .align 8 .b8 	__local_depot3[8];
	.reg .b64 	%SP;
	.reg .b64 	%SPL;
	.reg .pred 	%p<10>;
	.reg .b32 	%r<43>;
	.reg .b64 	%rd<49>;

	mov.u64 	%SPL, __local_depot3;
	cvta.local.u64 	%SP, %SPL;
	ld.param.u64 	%rd3, [_Z5checkyPy_param_0];
	ld.param.u64 	%rd4, [_Z5checkyPy_param_1];
	cvta.to.global.u64 	%rd5, %rd4;
	mov.u32 	%r1, %tid.x;
	mov.u32 	%r2, %ctaid.x;
	shl.b32 	%r3, %r2, 10;
	or.b32  	%r4, %r3, %r1;
	cvt.s64.s32 	%rd6, %r4;
	shl.b64 	%rd7, %rd3, 20;
	add.s64 	%rd1, %rd7, %rd6;
	mul.wide.s32 	%rd8, %r4, 8;
	add.s64 	%rd2, %rd5, %rd8;
	ld.global.u64 	%rd9, [%rd2];
	shr.u64 	%rd10, %rd9, 16;
	mad.lo.s64 	%rd11, %rd10, 5675921253449092805, -7094901566811366009;
	mov.b64 	{%r5, %r6}, %rd11;
	shf.r.wrap.b32 	%r7, %r6, %r5, 2;
	shf.r.wrap.b32 	%r8, %r5, %r6, 2;
	mov.b64 	%rd12, {%r8, %r7};
	setp.gt.u64 	%p1, %rd12, 354745078340568299;
	@%p1 bra 	$L__BB3_10;
	ld.global.u64 	%rd13, [%rd2+8];
	shr.u64 	%rd14, %rd13, 16;
	mad.lo.s64 	%rd15, %rd14, 5675921253449092805, -2837960626724546404;
	mov.b64 	{%r9, %r10}, %rd15;
	shf.r.wrap.b32 	%r11, %r10, %r9, 2;
	shf.r.wrap.b32 	%r12, %r9, %r10, 2;
	mov.b64 	%rd16, {%r12, %r11};
	setp.gt.u64 	%p2, %rd16, 354745078340568299;
	@%p2 bra 	$L__BB3_10;
	ld.global.u64 	%rd17, [%rd2+16];
	shr.u64 	%rd18, %rd17, 16;
	mad.lo.s64 	%rd19, %rd18, 5675921253449092805, 7094901566811366006;
	mov.b64 	{%r13, %r14}, %rd19;
	shf.r.wrap.b32 	%r15, %r14, %r13, 2;
	shf.r.wrap.b32 	%r16, %r13, %r14, 2;
	mov.b64 	%rd20, {%r16, %r15};
	setp.gt.u64 	%p3, %rd20, 354745078340568300;
	@%p3 bra 	$L__BB3_10;
	ld.global.u64 	%rd21, [%rd2+24];
	shr.u64 	%rd22, %rd21, 16;
	mad.lo.s64 	%rd23, %rd22, 5675921253449092805, -1418980313362273202;
	mov.b64 	{%r17, %r18}, %rd23;
	shf.r.wrap.b32 	%r19, %r18, %r17, 2;
	shf.r.wrap.b32 	%r20, %r17, %r18, 2;
	mov.b64 	%rd24, {%r20, %r19};
	setp.gt.u64 	%p4, %rd24, 354745078340568300;
	@%p4 bra 	$L__BB3_10;
	ld.global.u64 	%rd25, [%rd2+32];
	shr.u64 	%rd26, %rd25, 16;
	mad.lo.s64 	%rd27, %rd26, 5675921253449092805, -7094901566811366008;
	mov.b64 	{%r21, %r22}, %rd27;
	shf.r.wrap.b32 	%r23, %r22, %r21, 2;
	shf.r.wrap.b32 	%r24, %r21, %r22, 2;
	mov.b64 	%rd28, {%r24, %r23};
	setp.gt.u64 	%p5, %rd28, 354745078340568299;
	@%p5 bra 	$L__BB3_10;
	ld.global.u64 	%rd29, [%rd2+40];
	shr.u64 	%rd30, %rd29, 16;
	mad.lo.s64 	%rd31, %rd30, 5675921253449092805, 2837960626724546399;
	mov.b64 	{%r25, %r26}, %rd31;
	shf.r.wrap.b32 	%r27, %r26, %r25, 2;
	shf.r.wrap.b32 	%r28, %r25, %r26, 2;
	mov.b64 	%rd32, {%r28, %r27};
	setp.gt.u64 	%p6, %rd32, 354745078340568299;
	@%p6 bra 	$L__BB3_10;
	ld.global.u64 	%rd33, [%rd2+48];
	shr.u64 	%rd34, %rd33, 16;
	mad.lo.s64 	%rd35, %rd34, 5675921253449092805, -4256940940086819604;
	mov.b64 	{%r29, %r30}, %rd35;
	shf.r.wrap.b32 	%r31, %r30, %r29, 2;
	shf.r.wrap.b32 	%r32, %r29, %r30, 2;
	mov.b64 	%rd36, {%r32, %r31};
	setp.gt.u64 	%p7, %rd36, 354745078340568300;
	@%p7 bra 	$L__BB3_10;
	ld.global.u64 	%rd37, [%rd2+56];
	shr.u64 	%rd38, %rd37, 16;
	mad.lo.s64 	%rd39, %rd38, 5675921253449092805, -1418980313362273203;
	mov.b64 	{%r33, %r34}, %rd39;
	shf.r.wrap.b32 	%r35, %r34, %r33, 2;
	shf.r.wrap.b32 	%r36, %r33, %r34, 2;
	mov.b64 	%rd40, {%r36, %r35};
	setp.gt.u64 	%p8, %rd40, 354745078340568299;
	@%p8 bra 	$L__BB3_10;
	ld.global.u64 	%rd41, [%rd2+64];
	shr.u64 	%rd42, %rd41, 16;
	mad.lo.s64 	%rd43, %rd42, 5675921253449092805, 2837960626724546401;
	mov.b64 	{%r37, %r38}, %rd43;
	shf.r.wrap.b32 	%r39, %r38, %r37, 2;
	shf.r.wrap.b32 	%r40, %r37, %r38, 2;
	mov.b64 	%rd44, {%r40, %r39};
	setp.gt.u64 	%p9, %rd44, 354745078340568299;
	@%p9 bra 	$L__BB3_10;
	add.u64 	%rd45, %SP, 0;
	add.u64 	%rd46, %SPL, 0;
	st.local.u64 	[%rd46], %rd1;
	mov.u64 	%rd47, $str;
	cvta.global.u64 	%rd48, %rd47;
	{ // callseq 1, 0
	.param .b64 param0;
	st.param.b64 	[param0], %rd48;
	.param .b64 param1;
	st.param.b64 	[param1], %rd45;
	.param .b32 retval0;
	call.uni (retval0), 
	vprintf, 
	(
	param0, 
	param1
	);
	ld.param.b32 	%r41, [retval0];
	} // callseq 1
$L__BB3_10:
	ret;

}


// ===== COMPILED SASS (sm_100) =====

	.target	sm_100

	.elftype	@"ET_EXEC"


//--------------------- .note.nv.tkinfo           --------------------------
	.section	.note.nv.tkinfo,"",@"SHT_NOTE"
	.sectionflags	@"SHF_NOTE_NV_TKINFO"
	.tkinfo
        /*0018*/ 	.word	0x00000002
        /*0030*/ 	.string	""
        /*0030*/ 	.string	"ptxas"
        /*0030*/ 	.string	"Cuda compilation tools, release 13.0, V13.0.88"
        /*0030*/ 	.string	"Build cuda_13.0.r13.0/compiler.36424714_0"
        /*0030*/ 	.string	"-arch sm_100 -m 64 "



//--------------------- .note.nv.cuinfo           --------------------------
	.section	.note.nv.cuinfo,"",@"SHT_NOTE"
	.sectionflags	@"SHF_NOTE_NV_CUINFO"
        /*0018*/ 	.short	0x0002
        /*001a*/ 	.short	0x0064
        /*001c*/ 	.short	0x0082
	.zero		2


//--------------------- .nv.info                  --------------------------
	.section	.nv.info,"",@"SHT_CUDA_INFO"
	.align	4


	//----- nvinfo : EIATTR_REGCOUNT
	.align		4
        /*0000*/ 	.byte	0x04, 0x2f
        /*0002*/ 	.short	(.L_2 - .L_1)
	.align		4
.L_1:
        /*0004*/ 	.word	index@(_Z4initPy)
        /*0008*/ 	.word	0x00000020


	//----- nvinfo : EIATTR_FRAME_SIZE
	.align		4
.L_2:
        /*000c*/ 	.byte	0x04, 0x11
        /*000e*/ 	.short	(.L_4 - .L_3)
	.align		4
.L_3:
        /*0010*/ 	.word	index@(_Z4initPy)
        /*0014*/ 	.word	0x00000000


	//----- nvinfo : EIATTR_REGCOUNT
	.align		4
.L_4:
        /*0018*/ 	.byte	0x04, 0x2f
        /*001a*/ 	.short	(.L_6 - .L_5)
	.align		4
.L_5:
        /*001c*/ 	.word	index@(_Z6searchy)
        /*0020*/ 	.word	0x00000018


	//----- nvinfo : EIATTR_FRAME_SIZE
	.align		4
.L_6:
        /*0024*/ 	.byte	0x04, 0x11
        /*0026*/ 	.short	(.L_8 - .L_7)
	.align		4
.L_7:
        /*0028*/ 	.word	index@(_Z6searchy)
        /*002c*/ 	.word	0x00000008


	//----- nvinfo : EIATTR_REGCOUNT
	.align		4
.L_8:
        /*0030*/ 	.byte	0x04, 0x2f
        /*0032*/ 	.short	(.L_10 - .L_9)
	.align		4
.L_9:
        /*0034*/ 	.word	index@(_Z6updatePy)
        /*0038*/ 	.word	0x0000000a


	//----- nvinfo : EIATTR_FRAME_SIZE
	.align		4
.L_10:
        /*003c*/ 	.byte	0x04, 0x11
        /*003e*/ 	.short	(.L_12 - .L_11)
	.align		4
.L_11:
        /*0040*/ 	.word	index@(_Z6updatePy)
        /*0044*/ 	.word	0x00000000


	//----- nvinfo : EIATTR_REGCOUNT
	.align		4
.L_12:
        /*0048*/ 	.byte	0x04, 0x2f
        /*004a*/ 	.short	(.L_14 - .L_13)
	.align		4
.L_13:
        /*004c*/ 	.word	index@(_Z5checkyPy)
        /*0050*/ 	.word	0x00000018


	//----- nvinfo : EIATTR_FRAME_SIZE
	.align		4
.L_14:
        /*0054*/ 	.byte	0x04, 0x11
        /*0056*/ 	.short	(.L_16 - .L_15)
	.align		4
.L_15:
        /*0058*/ 	.word	index@(_Z5checkyPy)
        /*005c*/ 	.word	0x00000008


	//----- nvinfo : EIATTR_MIN_STACK_SIZE
	.align		4
.L_16:
        /*0060*/ 	.byte	0x04, 0x12
        /*0062*/ 	.short	(.L_18 - .L_17)
	.align		4
.L_17:
        /*0064*/ 	.word	index@(_Z5checkyPy)
        /*0068*/ 	.word	0x00000008


	//----- nvinfo : EIATTR_MIN_STACK_SIZE
	.align		4
.L_18:
        /*006c*/ 	.byte	0x04, 0x12
        /*006e*/ 	.short	(.L_20 - .L_19)
	.align		4
.L_19:
        /*0070*/ 	.word	index@(_Z6updatePy)
        /*0074*/ 	.word	0x00000000


	//----- nvinfo : EIATTR_MIN_STACK_SIZE
	.align		4
.L_20:
        /*0078*/ 	.byte	0x04, 0x12
        /*007a*/ 	.short	(.L_22 - .L_21)
	.align		4
.L_21:
        /*007c*/ 	.word	index@(_Z6searchy)
        /*0080*/ 	.word	0x00000008


	//----- nvinfo : EIATTR_MIN_STACK_SIZE
	.align		4
.L_22:
        /*0084*/ 	.byte	0x04, 0x12
        /*0086*/ 	.short	(.L_24 - .L_23)
	.align		4
.L_23:
        /*0088*/ 	.word	index@(_Z4initPy)
        /*008c*/ 	.word	0x00000000
.L_24:


//--------------------- .nv.compat                --------------------------
	.section	.nv.compat,"",@"SHT_CUDA_COMPAT_INFO"
	.align	4
        /*0000*/ 	.byte	0x02, 0x09, 0x00, 0x00, 0x02, 0x02, 0x01, 0x00, 0x02, 0x05, 0x05, 0x00, 0x03, 0x07, 0x01, 0x01
        /*0010*/ 	.byte	0x02, 0x03, 0x00, 0x00, 0x02, 0x06, 0x01, 0x00, 0x04, 0x0b, 0x08, 0x00, 0x09, 0x00, 0x00, 0x00
        /*0020*/ 	.byte	0x00, 0x00, 0x00, 0x00


//--------------------- .nv.info._Z5checkyPy      --------------------------
	.section	.nv.info._Z5checkyPy,"",@"SHT_CUDA_INFO"
	.sectionflags	@""
	.align	4


	//----- nvinfo : EIATTR_CUDA_API_VERSION
	.align		4
        /*0000*/ 	.byte	0x04, 0x37
        /*0002*/ 	.short	(.L_26 - .L_25)
.L_25:
        /*0004*/ 	.word	0x00000082


	//----- nvinfo : EIATTR_KPARAM_INFO
	.align		4
.L_26:
        /*0008*/ 	.byte	0x04, 0x17
        /*000a*/ 	.short	(.L_28 - .L_27)
.L_27:
        /*000c*/ 	.word	0x00000000
        /*0010*/ 	.short	0x0001
        /*0012*/ 	.short	0x0008
        /*0014*/ 	.byte	0x00, 0xf5, 0x21, 0x00


	//----- nvinfo : EIATTR_KPARAM_INFO
	.align		4
.L_28:
        /*0018*/ 	.byte	0x04, 0x17
        /*001a*/ 	.short	(.L_30 - .L_29)
.L_29:
        /*001c*/ 	.word	0x00000000
        /*0020*/ 	.short	0x0000
        /*0022*/ 	.short	0x0000
        /*0024*/ 	.byte	0x00, 0xf0, 0x21, 0x00


	//----- nvinfo : EIATTR_SPARSE_MMA_MASK
	.align		4
.L_30:
        /*0028*/ 	.byte	0x03, 0x50
        /*002a*/ 	.short	0x0000


	//----- nvinfo : EIATTR_MAXREG_COUNT
	.align		4
        /*002c*/ 	.byte	0x03, 0x1b
        /*002e*/ 	.short	0x00ff


	//----- nvinfo : EIATTR_EXTERNS
	.align		4
        /*0030*/ 	.byte	0x04, 0x0f
        /*0032*/ 	.short	(.L_32 - .L_31)


	//   ....[0]....
	.align		4
.L_31:
        /*0034*/ 	.word	index@(vprintf)


	//----- nvinfo : EIATTR_MERCURY_ISA_VERSION
	.align		4
.L_32:
        /*0038*/ 	.byte	0x03, 0x5f
        /*003a*/ 	.short	0x0101


	//----- nvinfo : EIATTR_VRC_CTA_INIT_COUNT
	.align		4
        /*003c*/ 	.byte	0x02, 0x4a
	.zero		1
	.zero		1


	//----- nvinfo : EIATTR_SYSCALL_OFFSETS
	.align		4
        /*0040*/ 	.byte	0x04, 0x46
        /*0042*/ 	.short	(.L_34 - .L_33)


	//   ....[0]....
.L_33:
        /*0044*/ 	.word	0x00000960


	//----- nvinfo : EIATTR_EXIT_INSTR_OFFSETS
	.align		4
.L_34:
        /*0048*/ 	.byte	0x04, 0x1c
        /*004a*/ 	.short	(.L_36 - .L_35)


	//   ....[0]....
.L_35:
        /*004c*/ 	.word	0x000001a0


	//   ....[1]....
        /*0050*/ 	.word	0x00000280


	//   ....[2]....
        /*0054*/ 	.word	0x00000360


	//   ....[3]....
        /*0058*/ 	.word	0x00000440


	//   ....[4]....
        /*005c*/ 	.word	0x00000520


	//   ....[5]....
        /*0060*/ 	.word	0x00000600


	//   ....[6]....
        /*0064*/ 	.word	0x000006e0


	//   ....[7]....
        /*0068*/ 	.word	0x000007c0


	//   ....[8]....
        /*006c*/ 	.word	0x000008e0


	//   ....[9]....
        /*0070*/ 	.word	0x00000970


	//----- nvinfo : EIATTR_CRS_STACK_SIZE
	.align		4
.L_36:
        /*0074*/ 	.byte	0x04, 0x1e
        /*0076*/ 	.short	(.L_38 - .L_37)
.L_37:
        /*0078*/ 	.word	0x00000000


	//----- nvinfo : EIATTR_CBANK_PARAM_SIZE
	.align		4
.L_38:
        /*007c*/ 	.byte	0x03, 0x19
        /*007e*/ 	.short	0x0010


	//----- nvinfo : EIATTR_PARAM_CBANK
	.align		4
        /*0080*/ 	.byte	0x04, 0x0a
        /*0082*/ 	.short	(.L_40 - .L_39)
	.align		4
.L_39:
        /*0084*/ 	.word	index@(.nv.constant0._Z5checkyPy)
        /*0088*/ 	.short	0x0380
        /*008a*/ 	.short	0x0010


	//----- nvinfo : EIATTR_SW_WAR
	.align		4
.L_40:
        /*008c*/ 	.byte	0x04, 0x36
        /*008e*/ 	.short	(.L_42 - .L_41)
.L_41:
        /*0090*/ 	.word	0x00000008
.L_42:


//--------------------- .nv.info._Z6updatePy      --------------------------
	.section	.nv.info._Z6updatePy,"",@"SHT_CUDA_INFO"
	.sectionflags	@""
	.align	4


	//----- nvinfo : EIATTR_CUDA_API_VERSION
	.align		4
        /*0000*/ 	.byte	0x04, 0x37
        /*0002*/ 	.short	(.L_44 - .L_43)
.L_43:
        /*0004*/ 	.word	0x00000082


	//----- nvinfo : EIATTR_KPARAM_INFO
	.align		4
.L_44:
        /*0008*/ 	.byte	0x04, 0x17
        /*000a*/ 	.short	(.L_46 - .L_45)
.L_45:
        /*000c*/ 	.word	0x00000000
        /*0010*/ 	.short	0x0000
        /*0012*/ 	.short	0x0000
        /*0014*/ 	.byte	0x00, 0xf5, 0x21, 0x00


	//----- nvinfo : EIATTR_SPARSE_MMA_MASK
	.align		4
.L_46:
        /*0018*/ 	.byte	0x03, 0x50
        /*001a*/ 	.short	0x0000


	//----- nvinfo : EIATTR_MAXREG_COUNT
	.align		4
        /*001c*/ 	.byte	0x03, 0x1b
        /*001e*/ 	.short	0x00ff


	//----- nvinfo : EIATTR_MERCURY_ISA_VERSION
	.align		4
        /*0020*/ 	.byte	0x03, 0x5f
        /*0022*/ 	.short	0x0101


	//----- nvinfo : EIATTR_VRC_CTA_INIT_COUNT
	.align		4
        /*0024*/ 	.byte	0x02, 0x4a
	.zero		1
	.zero		1


	//----- nvinfo : EIATTR_EXIT_INSTR_OFFSETS
	.align		4
        /*0028*/ 	.byte	0x04, 0x1c
        /*002a*/ 	.short	(.L_48 - .L_47)


	//   ....[0]....
.L_47:
        /*002c*/ 	.word	0x00000060


	//   ....[1]....
        /*0030*/ 	.word	0x00000130


	//----- nvinfo : EIATTR_CBANK_PARAM_SIZE
	.align		4
.L_48:
        /*0034*/ 	.byte	0x03, 0x19
        /*0036*/ 	.short	0x0008


	//----- nvinfo : EIATTR_PARAM_CBANK
	.align		4
        /*0038*/ 	.byte	0x04, 0x0a
        /*003a*/ 	.short	(.L_50 - .L_49)
	.align		4
.L_49:
        /*003c*/ 	.word	index@(.nv.constant0._Z6updatePy)
        /*0040*/ 	.short	0x0380
        /*0042*/ 	.short	0x0008


	//----- nvinfo : EIATTR_SW_WAR
	.align		4
.L_50:
        /*0044*/ 	.byte	0x04, 0x36
        /*0046*/ 	.short	(.L_52 - .L_51)
.L_51:
        /*0048*/ 	.word	0x00000008
.L_52:


//--------------------- .nv.info._Z6searchy       --------------------------
	.section	.nv.info._Z6searchy,"",@"SHT_CUDA_INFO"
	.sectionflags	@""
	.align	4


	//----- nvinfo : EIATTR_CUDA_API_VERSION
	.align		4
        /*0000*/ 	.byte	0x04, 0x37
        /*0002*/ 	.short	(.L_54 - .L_53)
.L_53:
        /*0004*/ 	.word	0x00000082


	//----- nvinfo : EIATTR_KPARAM_INFO
	.align		4
.L_54:
        /*0008*/ 	.byte	0x04, 0x17
        /*000a*/ 	.short	(.L_56 - .L_55)
.L_55:
        /*000c*/ 	.word	0x00000000
        /*0010*/ 	.short	0x0000
        /*0012*/ 	.short	0x0000
        /*0014*/ 	.byte	0x00, 0xf0, 0x21, 0x00


	//----- nvinfo : EIATTR_SPARSE_MMA_MASK
	.align		4
.L_56:
        /*0018*/ 	.byte	0x03, 0x50
        /*001a*/ 	.short	0x0000


	//----- nvinfo : EIATTR_MAXREG_COUNT
	.align		4
        /*001c*/ 	.byte	0x03, 0x1b
        /*001e*/ 	.short	0x00ff


	//----- nvinfo : EIATTR_EXTERNS
	.align		4
        /*0020*/ 	.byte	0x04, 0x0f
        /*0022*/ 	.short	(.L_58 - .L_57)


	//   ....[0]....
	.align		4
.L_57:
        /*0024*/ 	.word	index@(vprintf)


	//----- nvinfo : EIATTR_MERCURY_ISA_VERSION
	.align		4
.L_58:
        /*0028*/ 	.byte	0x03, 0x5f
        /*002a*/ 	.short	0x0101


	//----- nvinfo : EIATTR_VRC_CTA_INIT_COUNT
	.align		4
        /*002c*/ 	.byte	0x02, 0x4a
	.zero		1
	.zero		1


	//----- nvinfo : EIATTR_SYSCALL_OFFSETS
	.align		4
        /*0030*/ 	.byte	0x04, 0x46
        /*0032*/ 	.short	(.L_60 - .L_59)


	//   ....[0]....
.L_59:
        /*0034*/ 	.word	0x000006c0


	//----- nvinfo : EIATTR_EXIT_INSTR_OFFSETS
	.align		4
.L_60:
        /*0038*/ 	.byte	0x04, 0x1c
        /*003a*/ 	.short	(.L_62 - .L_61)


	//   ....[0]....
.L_61:
        /*003c*/ 	.word	0x00000190


	//   ....[1]....
        /*0040*/ 	.word	0x00000250


	//   ....[2]....
        /*0044*/ 	.word	0x000002e0


	//   ....[3]....
        /*0048*/ 	.word	0x00000370


	//   ....[4]....
        /*004c*/ 	.word	0x00000400


	//   ....[5]....
        /*0050*/ 	.word	0x00000490


	//   ....[6]....
        /*0054*/ 	.word	0x00000520


	//   ....[7]....
        /*0058*/ 	.word	0x000005b0


	//   ....[8]....
        /*005c*/ 	.word	0x00000640


	//   ....[9]....
        /*0060*/ 	.word	0x000006d0


	//----- nvinfo : EIATTR_CRS_STACK_SIZE
	.align		4
.L_62:
        /*0064*/ 	.byte	0x04, 0x1e
        /*0066*/ 	.short	(.L_64 - .L_63)
.L_63:
        /*0068*/ 	.word	0x00000000


	//----- nvinfo : EIATTR_CBANK_PARAM_SIZE
	.align		4
.L_64:
        /*006c*/ 	.byte	0x03, 0x19
        /*006e*/ 	.short	0x0008


	//----- nvinfo : EIATTR_PARAM_CBANK
	.align		4
        /*0070*/ 	.byte	0x04, 0x0a
        /*0072*/ 	.short	(.L_66 - .L_65)
	.align		4
.L_65:
        /*0074*/ 	.word	index@(.nv.constant0._Z6searchy)
        /*0078*/ 	.short	0x0380
        /*007a*/ 	.short	0x0008


	//----- nvinfo : EIATTR_SW_WAR
	.align		4
.L_66:
        /*007c*/ 	.byte	0x04, 0x36
        /*007e*/ 	.short	(.L_68 - .L_67)
.L_67:
        /*0080*/ 	.word	0x00000008
.L_68:


//--------------------- .nv.info._Z4initPy        --------------------------
	.section	.nv.info._Z4initPy,"",@"SHT_CUDA_INFO"
	.sectionflags	@""
	.align	4


	//----- nvinfo : EIATTR_CUDA_API_VERSION
	.align		4
        /*0000*/ 	.byte	0x04, 0x37
        /*0002*/ 	.short	(.L_70 - .L_69)
.L_69:
        /*0004*/ 	.word	0x00000082


	//----- nvinfo : EIATTR_KPARAM_INFO
	.align		4
.L_70:
        /*0008*/ 	.byte	0x04, 0x17
        /*000a*/ 	.short	(.L_72 - .L_71)
.L_71:
        /*000c*/ 	.word	0x00000000
        /*0010*/ 	.short	0x0000
        /*0012*/ 	.short	0x0000
        /*0014*/ 	.byte	0x00, 0xf5, 0x21, 0x00


	//----- nvinfo : EIATTR_SPARSE_MMA_MASK
	.align		4
.L_72:
        /*0018*/ 	.byte	0x03, 0x50
        /*001a*/ 	.short	0x0000


	//----- nvinfo : EIATTR_MAXREG_COUNT
	.align		4
        /*001c*/ 	.byte	0x03, 0x1b
        /*001e*/ 	.short	0x00ff


	//----- nvinfo : EIATTR_MERCURY_ISA_VERSION
	.align		4
        /*0020*/ 	.byte	0x03, 0x5f
        /*0022*/ 	.short	0x0101


	//----- nvinfo : EIATTR_VRC_CTA_INIT_COUNT
	.align		4
        /*0024*/ 	.byte	0x02, 0x4a
	.zero		1
	.zero		1


	//----- nvinfo : EIATTR_EXIT_INSTR_OFFSETS
	.align		4
        /*0028*/ 	.byte	0x04, 0x1c
        /*002a*/ 	.short	(.L_74 - .L_73)


	//   ....[0]....
.L_73:
        /*002c*/ 	.word	0x000035d0


	//----- nvinfo : EIATTR_CBANK_PARAM_SIZE
	.align		4
.L_74:
        /*0030*/ 	.byte	0x03, 0x19
        /*0032*/ 	.short	0x0008


	//----- nvinfo : EIATTR_PARAM_CBANK
	.align		4
        /*0034*/ 	.byte	0x04, 0x0a
        /*0036*/ 	.short	(.L_76 - .L_75)
	.align		4
.L_75:
        /*0038*/ 	.word	index@(.nv.constant0._Z4initPy)
        /*003c*/ 	.short	0x0380
        /*003e*/ 	.short	0x0008


	//----- nvinfo : EIATTR_SW_WAR
	.align		4
.L_76:
        /*0040*/ 	.byte	0x04, 0x36
        /*0042*/ 	.short	(.L_78 - .L_77)
.L_77:
        /*0044*/ 	.word	0x00000008
.L_78:


//--------------------- .nv.callgraph             --------------------------
	.section	.nv.callgraph,"",@"SHT_CUDA_CALLGRAPH"
	.align	4
	.sectionentsize	8
	.align		4
        /*0000*/ 	.word	0x00000000
	.align		4
        /*0004*/ 	.word	0xffffffff
	.align		4
        /*0008*/ 	.word	index@(_Z5checkyPy)
	.align		4
        /*000c*/ 	.word	index@(vprintf)
	.align		4
        /*0010*/ 	.word	index@(_Z6searchy)
	.align		4
        /*0014*/ 	.word	index@(vprintf)
	.align		4
        /*0018*/ 	.word	0x00000000
	.align		4
        /*001c*/ 	.word	0xfffffffe
	.align		4
        /*0020*/ 	.word	0x00000000
	.align		4
        /*0024*/ 	.word	0xfffffffd
	.align		4
        /*0028*/ 	.word	0x00000000
	.align		4
        /*002c*/ 	.word	0xfffffffc


//--------------------- .nv.constant4             --------------------------
	.section	.nv.constant4,"a",@progbits
	.align	8
	.align		8
.nv.constant4:
        /*0000*/ 	.dword	vprintf
	.align		8
        /*0008*/ 	.dword	$str


//--------------------- .text._Z5checkyPy         --------------------------
	.section	.text._Z5checkyPy,"ax",@progbits
	.align	128
        .global         _Z5checkyPy
        .type           _Z5checkyPy,@function
        .size           _Z5checkyPy,(.L_x_7 - _Z5checkyPy)
        .other          _Z5checkyPy,@"STO_CUDA_ENTRY STV_DEFAULT"
_Z5checkyPy:
.text._Z5checkyPy:
[----:B------:R-:W0:Y:S01]  /*0000*/  LDC R1, c[0x0][0x37c] ;  /* 0x0000df00ff017b82 */ /* 0x000e220000000800 */
[----:B------:R-:W1:Y:S07]  /*0010*/  S2R R9, SR_TID.X ;  /* 0x0000000000097919 */ /* 0x000e6e0000002100 */
[----:B------:R-:W2:Y:S01]  /*0020*/  S2UR UR4, SR_CTAID.X ;  /* 0x00000000000479c3 */ /* 0x000ea20000002500 */
[----:B------:R-:W3:Y:S01]  /*0030*/  LDCU.64 UR6, c[0x0][0x358] ;  /* 0x00006b00ff0677ac */ /* 0x000ee20008000a00 */
[----:B0-----:R-:W-:-:S06]  /*0040*/  VIADD R1, R1, 0xfffffff8 ;  /* 0xfffffff801017836 */ /* 0x001fcc0000000000 */
[----:B------:R-:W0:Y:S01]  /*0050*/  LDC.64 R2, c[0x0][0x388] ;  /* 0x0000e200ff027b82 */ /* 0x000e220000000a00 */
[----:B--2---:R-:W-:-:S06]  /*0060*/  USHF.L.U32 UR4, UR4, 0xa, URZ ;  /* 0x0000000a04047899 */ /* 0x004fcc00080006ff */
[----:B-1----:R-:W-:-:S05]  /*0070*/  LOP3.LUT R9, R9, UR4, RZ, 0xfc, !PT ;  /* 0x0000000409097c12 */ /* 0x002fca000f8efcff */
[----:B0-----:R-:W-:-:S05]  /*0080*/  IMAD.WIDE R2, R9, 0x8, R2 ;  /* 0x0000000809027825 */ /* 0x001fca00078e0202 */
[----:B---3--:R-:W2:Y:S01]  /*0090*/  LDG.E.64 R4, desc[UR6][R2.64] ;  /* 0x0000000602047981 */ /* 0x008ea2000c1e1b00 */
[----:B------:R-:W-:Y:S01]  /*00a0*/  IMAD.MOV.U32 R6, RZ, RZ, -0x76276279 ;  /* 0x89d89d87ff067424 */ /* 0x000fe200078e00ff */
[----:B------:R-:W0:Y:S01]  /*00b0*/  LDCU UR4, c[0x0][0x2f8] ;  /* 0x00005f00ff0477ac */ /* 0x000e220008000800 */
[----:B------:R-:W-:Y:S01]  /*00c0*/  IMAD.MOV.U32 R7, RZ, RZ, -0x62762763 ;  /* 0x9d89d89dff077424 */ /* 0x000fe200078e00ff */
[----:B------:R-:W1:Y:S01]  /*00d0*/  LDCU UR5, c[0x0][0x2fc] ;  /* 0x00005f80ff0577ac */ /* 0x000e620008000800 */
[--C-:B--2---:R-:W-:Y:S02]  /*00e0*/  SHF.R.U32.HI R0, RZ, 0x10, R5.reuse ;  /* 0x00000010ff007819 */ /* 0x104fe40000011605 */
[----:B------:R-:W-:-:S03]  /*00f0*/  SHF.R.U64 R11, R4, 0x10, R5 ;  /* 0x00000010040b7819 */ /* 0x000fc60000001205 */
[----:B------:R-:W-:Y:S02]  /*0100*/  IMAD R0, R0, -0x3b13b13b, RZ ;  /* 0xc4ec4ec500007824 */ /* 0x000fe400078e02ff */
[----:B------:R-:W-:Y:S01]  /*0110*/  IMAD.WIDE.U32 R4, R11, -0x3b13b13b, R6 ;  /* 0xc4ec4ec50b047825 */ /* 0x000fe200078e0006 */
[----:B0-----:R-:W-:-:S03]  /*0120*/  IADD3 R6, P1, PT, R1, UR4, RZ ;  /* 0x0000000401067c10 */ /* 0x001fc6000ff3e0ff */
[----:B------:R-:W-:Y:S02]  /*0130*/  IMAD R11, R11, 0x4ec4ec4e, R0 ;  /* 0x4ec4ec4e0b0b7824 */ /* 0x000fe400078e0200 */
[----:B-1----:R-:W-:Y:S02]  /*0140*/  IMAD.X R7, RZ, RZ, UR5, P1 ;  /* 0x00000005ff077e24 */ /* 0x002fe400088e06ff */
[----:B------:R-:W-:-:S05]  /*0150*/  IMAD.IADD R5, R5, 0x1, R11 ;  /* 0x0000000105057824 */ /* 0x000fca00078e020b */
[----:B------:R-:W-:Y:S02]  /*0160*/  SHF.R.W.U32 R0, R4, 0x2, R5 ;  /* 0x0000000204007819 */ /* 0x000fe40000001e05 */
[----:B------:R-:W-:Y:S02]  /*0170*/  SHF.R.W.U32 R4, R5, 0x2, R4 ;  /* 0x0000000205047819 */ /* 0x000fe40000001e04 */
[----:B------:R-:W-:-:S04]  /*0180*/  ISETP.GT.U32.AND P0, PT, R0, -0x13b13b15, PT ;  /* 0xec4ec4eb0000780c */ /* 0x000fc80003f04070 */
[----:B------:R-:W-:-:S13]  /*0190*/  ISETP.GT.U32.AND.EX P0, PT, R4, 0x4ec4ec4, PT, P0 ;  /* 0x04ec4ec40400780c */ /* 0x000fda0003f04100 */
[----:B------:R-:W-:Y:S05]  /*01a0*/  @P0 EXIT ;  /* 0x000000000000094d */ /* 0x000fea0003800000 */
[----:B------:R-:W2:Y:S01]  /*01b0*/  LDG.E.64 R4, desc[UR6][R2.64+0x8] ;  /* 0x0000080602047981 */ /* 0x000ea2000c1e1b00 */
[----:B------:R-:W-:Y:S02]  /*01c0*/  IMAD.MOV.U32 R10, RZ, RZ, -0x62762764 ;  /* 0x9d89d89cff0a7424 */ /* 0x000fe400078e00ff */
[----:B------:R-:W-:Y:S01]  /*01d0*/  IMAD.MOV.U32 R11, RZ, RZ, -0x27627628 ;  /* 0xd89d89d8ff0b7424 */ /* 0x000fe200078e00ff */
[--C-:B--2---:R-:W-:Y:S02]  /*01e0*/  SHF.R.U32.HI R0, RZ, 0x10, R5.reuse ;  /* 0x00000010ff007819 */ /* 0x104fe40000011605 */
[----:B------:R-:W-:-:S03]  /*01f0*/  SHF.R.U64 R13, R4, 0x10, R5 ;  /* 0x00000010040d7819 */ /* 0x000fc60000001205 */
[----:B------:R-:W-:Y:S02]  /*0200*/  IMAD R0, R0, -0x3b13b13b, RZ ;  /* 0xc4ec4ec500007824 */ /* 0x000fe400078e02ff */
[----:B------:R-:W-:-:S04]  /*0210*/  IMAD.WIDE.U32 R4, R13, -0x3b13b13b, R10 ;  /* 0xc4ec4ec50d047825 */ /* 0x000fc800078e000a */
[----:B------:R-:W-:-:S04]  /*0220*/  IMAD R13, R13, 0x4ec4ec4e, R0 ;  /* 0x4ec4ec4e0d0d7824 */ /* 0x000fc800078e0200 */
[----:B------:R-:W-:-:S05]  /*0230*/  IMAD.IADD R5, R5, 0x1, R13 ;  /* 0x0000000105057824 */ /* 0x000fca00078e020d */
[----:B------:R-:W-:Y:S02]  /*0240*/  SHF.R.W.U32 R0, R4, 0x2, R5 ;  /* 0x0000000204007819 */ /* 0x000fe40000001e05 */
[----:B------:R-:W-:Y:S02]  /*0250*/  SHF.R.W.U32 R4, R5, 0x2, R4 ;  /* 0x0000000205047819 */ /* 0x000fe40000001e04 */
[----:B------:R-:W-:-:S04]  /*0260*/  ISETP.GT.U32.AND P0, PT, R0, -0x13b13b15, PT ;  /* 0xec4ec4eb0000780c */ /* 0x000fc80003f04070 */
[----:B------:R-:W-:-:S13]  /*0270*/  ISETP.GT.U32.AND.EX P0, PT, R4, 0x4ec4ec4, PT, P0 ;  /* 0x04ec4ec40400780c */ /* 0x000fda0003f04100 */
[----:B------:R-:W-:Y:S05]  /*0280*/  @P0 EXIT ;  /* 0x000000000000094d */ /* 0x000fea0003800000 */
[----:B------:R-:W2:Y:S01]  /*0290*/  LDG.E.64 R4, desc[UR6][R2.64+0x10] ;  /* 0x0000100602047981 */ /* 0x000ea2000c1e1b00 */
[----:B------:R-:W-:Y:S02]  /*02a0*/  IMAD.MOV.U32 R10, RZ, RZ, 0x76276276 ;  /* 0x76276276ff0a7424 */ /* 0x000fe400078e00ff */
[----:B------:R-:W-:Y:S01]  /*02b0*/  IMAD.MOV.U32 R11, RZ, RZ, 0x62762762 ;  /* 0x62762762ff0b7424 */ /* 0x000fe200078e00ff */
        /* <DEDUP_REMOVED lines=82> */
[----:B------:R-:W-:Y:S01]  /*07e0*/  IMAD.MOV.U32 R10, RZ, RZ, 0x62762761 ;  /* 0x62762761ff0a7424 */ /* 0x000fe200078e00ff */
[----:B------:R-:W0:Y:S01]  /*07f0*/  LDC.64 R4, c[0x0][0x380] ;  /* 0x0000e000ff047b82 */ /* 0x000e220000000a00 */
[----:B------:R-:W-:Y:S01]  /*0800*/  IMAD.MOV.U32 R11, RZ, RZ, 0x27627627 ;  /* 0x27627627ff0b7424 */ /* 0x000fe200078e00ff */
[----:B0-----:R-:W-:Y:S02]  /*0810*/  LEA R8, P1, R4, R9, 0x14 ;  /* 0x0000000904087211 */ /* 0x001fe4000782a0ff */
        /* <DEDUP_REMOVED lines=8> */
[----:B------:R-:W-:Y:S02]  /*08a0*/  ISETP.GT.U32.AND P0, PT, R0, -0x13b13b15, PT ;  /* 0xec4ec4eb0000780c */ /* 0x000fe40003f04070 */
[----:B------:R-:W-:Y:S02]  /*08b0*/  SHF.R.S32.HI R0, RZ, 0x1f, R9 ;  /* 0x0000001fff007819 */ /* 0x000fe40000011409 */
[----:B------:R-:W-:Y:S02]  /*08c0*/  ISETP.GT.U32.AND.EX P0, PT, R10, 0x4ec4ec4, PT, P0 ;  /* 0x04ec4ec40a00780c */ /* 0x000fe40003f04100 */
[----:B------:R-:W-:-:S11]  /*08d0*/  LEA.HI.X R9, R4, R0, R5, 0x14, P1 ;  /* 0x0000000004097211 */ /* 0x000fd600008fa405 */
[----:B------:R-:W-:Y:S05]  /*08e0*/  @P0 EXIT ;  /* 0x000000000000094d */ /* 0x000fea0003800000 */
[----:B------:R-:W-:Y:S01]  /*08f0*/  MOV R0, 0x0 ;  /* 0x0000000000007802 */ /* 0x000fe20000000f00 */
[----:B------:R0:W-:Y:S01]  /*0900*/  STL.64 [R1], R8 ;  /* 0x0000000801007387 */ /* 0x0001e20000100a00 */
[----:B------:R-:W1:Y:S02]  /*0910*/  LDCU.64 UR4, c[0x4][0x8] ;  /* 0x01000100ff0477ac */ /* 0x000e640008000a00 */
[----:B------:R0:W2:Y:S01]  /*0920*/  LDC.64 R2, c[0x4][R0] ;  /* 0x0100000000027b82 */ /* 0x0000a20000000a00 */
[----:B-1----:R-:W-:Y:S02]  /*0930*/  IMAD.U32 R4, RZ, RZ, UR4 ;  /* 0x00000004ff047e24 */ /* 0x002fe4000f8e00ff */
[----:B0-----:R-:W-:-:S07]  /*0940*/  IMAD.U32 R5, RZ, RZ, UR5 ;  /* 0x00000005ff057e24 */ /* 0x001fce000f8e00ff */
[----:B------:R-:W-:-:S07]  /*0950*/  LEPC R20, `(.L_x_0) ;  /* 0x000000001014794e */ /* 0x000fce0000000000 */
[----:B--2---:R-:W-:Y:S05]  /*0960*/  CALL.ABS.NOINC R2 ;  /* 0x0000000002007343 */ /* 0x004fea0003c00000 */
.L_x_0:
[----:B------:R-:W-:Y:S05]  /*0970*/  EXIT ;  /* 0x000000000000794d */ /* 0x000fea0003800000 */
.L_x_1:
[----:B------:R-:W-:-:S00]  /*0980*/  BRA `(.L_x_1) ;  /* 0xfffffffc00fc7947 */ /* 0x000fc0000383ffff */
[----:B------:R-:W-:-:S00]  /*0990*/  NOP ;  /* 0x0000000000007918 */ /* 0x000fc00000000000 */
        /* <DEDUP_REMOVED lines=14> */
.L_x_7:


//--------------------- .text._Z6updatePy         --------------------------
	.section	.text._Z6updatePy,"ax",@progbits
	.align	128
        .global         _Z6updatePy
        .type           _Z6updatePy,@function
        .size           _Z6updatePy,(.L_x_8 - _Z6updatePy)
        .other          _Z6updatePy,@"STO_CUDA_ENTRY STV_DEFAULT"
_Z6updatePy:
.text._Z6updatePy:
[----:B------:R-:W-:Y:S01]  /*0000*/  LDC R1, c[0x0][0x37c] ;  /* 0x0000df00ff017b82 */ /* 0x000fe20000000800 */
[----:B------:R-:W0:Y:S07]  /*0010*/  S2R R5, SR_TID.X ;  /* 0x0000000000057919 */ /* 0x000e2e0000002100 */
[----:B------:R-:W1:Y:S02]  /*0020*/  S2UR UR4, SR_CTAID.X ;  /* 0x00000000000479c3 */ /* 0x000e640000002500 */
[----:B-1----:R-:W-:-:S06]  /*0030*/  USHF.L.U32 UR4, UR4, 0xa, URZ ;  /* 0x0000000a04047899 */ /* 0x002fcc00080006ff */
[----:B0-----:R-:W-:-:S04]  /*0040*/  LOP3.LUT R5, R5, UR4, RZ, 0xfc, !PT ;  /* 0x0000000405057c12 */ /* 0x001fc8000f8efcff */
[----:B------:R-:W-:-:S13]  /*0050*/  ISETP.GT.U32.AND P0, PT, R5, 0x100009, PT ;  /* 0x001000090500780c */ /* 0x000fda0003f04070 */
[----:B------:R-:W-:Y:S05]  /*0060*/  @P0 EXIT ;  /* 0x000000000000094d */ /* 0x000fea0003800000 */
[----:B------:R-:W0:Y:S01]  /*0070*/  LDC.64 R2, c[0x0][0x380] ;  /* 0x0000e000ff027b82 */ /* 0x000e220000000a00 */
[----:B------:R-:W1:Y:S01]  /*0080*/  LDCU.64 UR4, c[0x0][0x358] ;  /* 0x00006b00ff0477ac */ /* 0x000e620008000a00 */
[----:B0-----:R-:W-:-:S05]  /*0090*/  IMAD.WIDE.U32 R2, R5, 0x8, R2 ;  /* 0x0000000805027825 */ /* 0x001fca00078e0002 */
[----:B-1----:R-:W2:Y:S01]  /*00a0*/  LDG.E.64 R4, desc[UR4][R2.64] ;  /* 0x0000000402047981 */ /* 0x002ea2000c1e1b00 */
[----:B------:R-:W-:Y:S01]  /*00b0*/  HFMA2 R6, -RZ, RZ, 0.0002307891845703125, 0 ;  /* 0x0b900000ff067431 */ /* 0x000fe200000001ff */
[----:B------:R-:W-:Y:S01]  /*00c0*/  MOV R7, 0xc3bd ;  /* 0x0000c3bd00077802 */ /* 0x000fe20000000f00 */
[----:B--2---:R-:W-:-:S03]  /*00d0*/  IMAD R5, R5, 0x7a400001, RZ ;  /* 0x7a40000105057824 */ /* 0x004fc600078e02ff */
[----:B------:R-:W-:-:S04]  /*00e0*/  IMAD.WIDE.U32 R6, R4, 0x7a400001, R6 ;  /* 0x7a40000104067825 */ /* 0x000fc800078e0006 */
[----:B------:R-:W-:-:S05]  /*00f0*/  IMAD R5, R4, 0xfefd, R5 ;  /* 0x0000fefd04057824 */ /* 0x000fca00078e0205 */
[----:B------:R-:W-:-:S04]  /*0100*/  IADD3 R7, PT, PT, R7, R5, RZ ;  /* 0x0000000507077210 */ /* 0x000fc80007ffe0ff */
[----:B------:R-:W-:-:S05]  /*0110*/  LOP3.LUT R7, R7, 0xffff, RZ, 0xc0, !PT ;  /* 0x0000ffff07077812 */ /* 0x000fca00078ec0ff */
[----:B------:R-:W-:Y:S01]  /*0120*/  STG.E.64 desc[UR4][R2.64], R6 ;  /* 0x0000000602007986 */ /* 0x000fe2000c101b04 */
[----:B------:R-:W-:Y:S05]  /*0130*/  EXIT ;  /* 0x000000000000794d */ /* 0x000fea0003800000 */
.L_x_2:
        /* <DEDUP_REMOVED lines=12> */
.L_x_8:


//--------------------- .text._Z6searchy          --------------------------
	.section	.text._Z6searchy,"ax",@progbits
	.align	128
        .global         _Z6searchy
        .type           _Z6searchy,@function
        .size           _Z6searchy,(.L_x_9 - _Z6searchy)
        .other          _Z6searchy,@"STO_CUDA_ENTRY STV_DEFAULT"
_Z6searchy:
.text._Z6searchy:
[----:B------:R-:W0:Y:S01]  /*0000*/  LDC R1, c[0x0][0x37c] ;  /* 0x0000df00ff017b82 */ /* 0x000e220000000800 */
[----:B------:R-:W1:Y:S07]  /*0010*/  S2R R3, SR_TID.X ;  /* 0x0000000000037919 */ /* 0x000e6e0000002100 */
[----:B------:R-:W2:Y:S01]  /*0020*/  S2UR UR4, SR_CTAID.X ;  /* 0x00000000000479c3 */ /* 0x000ea20000002500 */
[----:B------:R-:W3:Y:S01]  /*0030*/  LDCU UR5, c[0x0][0x2fc] ;  /* 0x00005f80ff0577ac */ /* 0x000ee20008000800 */
[----:B0-----:R-:W-:-:S06]  /*0040*/  VIADD R1, R1, 0xfffffff8 ;  /* 0xfffffff801017836 */ /* 0x001fcc0000000000 */
[----:B------:R-:W0:Y:S01]  /*0050*/  LDC.64 R4, c[0x0][0x380] ;  /* 0x0000e000ff047b82 */ /* 0x000e220000000a00 */
[----:B--2---:R-:W-:-:S06]  /*0060*/  USHF.L.U32 UR4, UR4, 0xa, URZ ;  /* 0x0000000a04047899 */ /* 0x004fcc00080006ff */
[----:B-1----:R-:W-:-:S04]  /*0070*/  LOP3.LUT R3, R3, UR4, RZ, 0xfc, !PT ;  /* 0x0000000403037c12 */ /* 0x002fc8000f8efcff */
[C---:B0-----:R-:W-:Y:S01]  /*0080*/  LEA R2, P0, R4.reuse, R3, 0x14 ;  /* 0x0000000304027211 */ /* 0x041fe2000780a0ff */
[----:B------:R-:W0:Y:S03]  /*0090*/  LDCU UR4, c[0x0][0x2f8] ;  /* 0x00005f00ff0477ac */ /* 0x000e260008000800 */
[----:B------:R-:W-:Y:S01]  /*00a0*/  LEA.HI.X R3, R4, RZ, R5, 0x14, P0 ;  /* 0x000000ff04037211 */ /* 0x000fe200000fa405 */
[----:B------:R-:W-:Y:S02]  /*00b0*/  HFMA2 R5, -RZ, RZ, 827, 0.028839111328125 ;  /* 0x62762762ff057431 */ /* 0x000fe400000001ff */
[----:B------:R-:W-:Y:S01]  /*00c0*/  IMAD.MOV.U32 R4, RZ, RZ, 0x76276273 ;  /* 0x76276273ff047424 */ /* 0x000fe200078e00ff */
[--C-:B------:R-:W-:Y:S02]  /*00d0*/  SHF.R.U32.HI R0, RZ, 0x10, R3.reuse ;  /* 0x00000010ff007819 */ /* 0x100fe40000011603 */
[----:B------:R-:W-:-:S03]  /*00e0*/  SHF.R.U64 R7, R2, 0x10, R3 ;  /* 0x0000001002077819 */ /* 0x000fc60000001203 */
[----:B------:R-:W-:Y:S02]  /*00f0*/  IMAD R0, R0, -0x3b13b13b, RZ ;  /* 0xc4ec4ec500007824 */ /* 0x000fe400078e02ff */
[----:B------:R-:W-:-:S04]  /*0100*/  IMAD.WIDE.U32 R4, R7, -0x3b13b13b, R4 ;  /* 0xc4ec4ec507047825 */ /* 0x000fc800078e0004 */
[----:B------:R-:W-:Y:S01]  /*0110*/  IMAD R7, R7, 0x4ec4ec4e, R0 ;  /* 0x4ec4ec4e07077824 */ /* 0x000fe200078e0200 */
[----:B0-----:R-:W-:-:S03]  /*0120*/  IADD3 R6, P1, PT, R1, UR4, RZ ;  /* 0x0000000401067c10 */ /* 0x001fc6000ff3e0ff */
[----:B------:R-:W-:Y:S01]  /*0130*/  IMAD.IADD R5, R5, 0x1, R7 ;  /* 0x0000000105057824 */ /* 0x000fe200078e0207 */
[----:B---3--:R-:W-:-:S04]  /*0140*/  IADD3.X R7, PT, PT, RZ, UR5, RZ, P1, !PT ;  /* 0x00000005ff077c10 */ /* 0x008fc80008ffe4ff */
[----:B------:R-:W-:Y:S02]  /*0150*/  SHF.R.W.U32 R0, R4, 0x2, R5 ;  /* 0x0000000204007819 */ /* 0x000fe40000001e05 */
[----:B------:R-:W-:Y:S02]  /*0160*/  SHF.R.W.U32 R4, R5, 0x2, R4 ;  /* 0x0000000205047819 */ /* 0x000fe40000001e04 */
[----:B------:R-:W-:-:S04]  /*0170*/  ISETP.GT.U32.AND P0, PT, R0, -0x13b13b15, PT ;  /* 0xec4ec4eb0000780c */ /* 0x000fc80003f04070 */
[----:B------:R-:W-:-:S13]  /*0180*/  ISETP.GT.U32.AND.EX P0, PT, R4, 0x4ec4ec4, PT, P0 ;  /* 0x04ec4ec40400780c */ /* 0x000fda0003f04100 */
[----:B------:R-:W-:Y:S05]  /*0190*/  @P0 EXIT ;  /* 0x000000000000094d */ /* 0x000fea0003800000 */
[----:B------:R-:W-:Y:S01]  /*01a0*/  MOV R5, 0x0 ;  /* 0x0000000000057802 */ /* 0x000fe20000000f00 */
[----:B------:R-:W-:Y:S01]  /*01b0*/  IMAD R9, R3, -0x21131993, RZ ;  /* 0xdeece66d03097824 */ /* 0x000fe200078e02ff */
[----:B------:R-:W-:Y:S01]  /*01c0*/  MOV R0, 0xc4ec4ec5 ;  /* 0xc4ec4ec500007802 */ /* 0x000fe20000000f00 */
[----:B------:R-:W-:Y:S02]  /*01d0*/  IMAD.MOV.U32 R4, RZ, RZ, 0xb ;  /* 0x0000000bff047424 */ /* 0x000fe400078e00ff */
[C---:B------:R-:W-:Y:S02]  /*01e0*/  IMAD R9, R2.reuse, 0x5, R9 ;  /* 0x0000000502097824 */ /* 0x040fe400078e0209 */
[----:B------:R-:W-:-:S04]  /*01f0*/  IMAD.WIDE.U32 R10, R2, -0x21131993, R4 ;  /* 0xdeece66d020a7825 */ /* 0x000fc800078e0004 */
[----:B------:R-:W-:-:S05]  /*0200*/  IMAD.IADD R13, R11, 0x1, R9 ;  /* 0x000000010b0d7824 */ /* 0x000fca00078e0209 */
[----:B------:R-:W-:-:S05]  /*0210*/  SHF.R.U64 R9, R10, 0x10, R13 ;  /* 0x000000100a097819 */ /* 0x000fca000000120d */
[----:B------:R-:W-:-:S05]  /*0220*/  IMAD R8, R9, R0, -0x62762764 ;  /* 0x9d89d89c09087424 */ /* 0x000fca00078e0200 */
[----:B------:R-:W-:-:S04]  /*0230*/  SHF.L.W.U32.HI R8, R8, 0x1e, R8 ;  /* 0x0000001e08087819 */ /* 0x000fc80000010e08 */
[----:B------:R-:W-:-:S13]  /*0240*/  ISETP.GT.U32.AND P0, PT, R8, 0x4ec4ec4, PT ;  /* 0x04ec4ec40800780c */ /* 0x000fda0003f04070 */
[----:B------:R-:W-:Y:S05]  /*0250*/  @P0 EXIT ;  /* 0x000000000000094d */ /* 0x000fea0003800000 */
[----:B------:R-:W-:Y:S02]  /*0260*/  IMAD R13, R13, -0x21131993, RZ ;  /* 0xdeece66d0d0d7824 */ /* 0x000fe400078e02ff */
[----:B------:R-:W-:-:S04]  /*0270*/  IMAD.WIDE.U32 R8, R10, -0x21131993, R4 ;  /* 0xdeece66d0a087825 */ /* 0x000fc800078e0004 */
[----:B------:R-:W-:-:S04]  /*0280*/  IMAD R13, R10, 0x5, R13 ;  /* 0x000000050a0d7824 */ /* 0x000fc800078e020d */
        /* <DEDUP_REMOVED lines=8> */
[----:B------:R-:W-:-:S05]  /*0310*/  IMAD R13, R8, 0x5, R13 ;  /* 0x00000005080d7824 */ /* 0x000fca00078e020d */
[----:B------:R-:W-:-:S04]  /*0320*/  IADD3 R13, PT, PT, R11, R13, RZ ;  /* 0x0000000d0b0d7210 */ /* 0x000fc80007ffe0ff */
        /* <DEDUP_REMOVED lines=28> */
[----:B------:R-:W-:-:S05]  /*04f0*/  IMAD R10, R11, R0, 0x3b13b138 ;  /* 0x3b13b1380b0a7424 */ /* 0x000fca00078e0200 */
        /* <DEDUP_REMOVED lines=21> */
[----:B------:R-:W-:Y:S01]  /*0650*/  MOV R0, 0x0 ;  /* 0x0000000000007802 */ /* 0x000fe20000000f00 */
[----:B------:R0:W-:Y:S01]  /*0660*/  STL.64 [R1], R2 ;  /* 0x0000000201007387 */ /* 0x0001e20000100a00 */
[----:B------:R-:W1:Y:S02]  /*0670*/  LDCU.64 UR4, c[0x4][0x8] ;  /* 0x01000100ff0477ac */ /* 0x000e640008000a00 */
[----:B------:R0:W2:Y:S01]  /*0680*/  LDC.64 R8, c[0x4][R0] ;  /* 0x0100000000087b82 */ /* 0x0000a20000000a00 */
[----:B-1----:R-:W-:Y:S02]  /*0690*/  MOV R4, UR4 ;  /* 0x0000000400047c02 */ /* 0x002fe40008000f00 */
[----:B0-----:R-:W-:-:S07]  /*06a0*/  MOV R5, UR5 ;  /* 0x0000000500057c02 */ /* 0x001fce0008000f00 */
[----:B------:R-:W-:-:S07]  /*06b0*/  LEPC R20, `(.L_x_3) ;  /* 0x000000001014794e */ /* 0x000fce0000000000 */
[----:B--2---:R-:W-:Y:S05]  /*06c0*/  CALL.ABS.NOINC R8 ;  /* 0x0000000008007343 */ /* 0x004fea0003c00000 */
.L_x_3:
[----:B------:R-:W-:Y:S05]  /*06d0*/  EXIT ;  /* 0x000000000000794d */ /* 0x000fea0003800000 */
.L_x_4:
        /* <DEDUP_REMOVED lines=10> */
.L_x_9:


//--------------------- .text._Z4initPy           --------------------------
	.section	.text._Z4initPy,"ax",@progbits
	.align	128
        .global         _Z4initPy
        .type           _Z4initPy,@function
        .size           _Z4initPy,(.L_x_10 - _Z4initPy)
        .other          _Z4initPy,@"STO_CUDA_ENTRY STV_DEFAULT"
_Z4initPy:
.text._Z4initPy:
[----:B------:R-:W-:Y:S01]  /*0000*/  LDC R1, c[0x0][0x37c] ;  /* 0x0000df00ff017b82 */ /* 0x000fe20000000800 */
[----:B------:R-:W-:Y:S01]  /*0010*/  UMOV UR4, 0xe5a38c33 ;  /* 0xe5a38c3300047882 */ /* 0x000fe20000000000 */
[----:B------:R-:W-:Y:S01]  /*0020*/  UMOV UR10, 0xb ;  /* 0x0000000b000a7882 */ /* 0x000fe20000000000 */
[----:B------:R-:W-:Y:S01]  /*0030*/  UMOV UR11, 0x0 ;  /* 0x00000000000b7882 */ /* 0x000fe20000000000 */
[----:B------:R-:W-:Y:S01]  /*0040*/  UMOV UR5, 0x1e4fad0b ;  /* 0x1e4fad0b00057882 */ /* 0x000fe20000000000 */
[----:B------:R-:W-:-:S03]  /*0050*/  UIMAD.WIDE.U32 UR22, UR4, -0x21131993, UR10 ;  /* 0xdeece66d041678a5 */ /* 0x000fc6000f8e000a */
[----:B------:R-:W0:Y:S01]  /*0060*/  LDC.64 R20, c[0x0][0x380] ;  /* 0x0000e000ff147b82 */ /* 0x000e220000000a00 */
[----:B------:R-:W-:Y:S01]  /*0070*/  UIMAD UR4, UR4, 0x5, UR5 ;  /* 0x00000005040478a4 */ /* 0x000fe2000f8e0205 */
[----:B------:R-:W-:Y:S01]  /*0080*/  HFMA2 R23, -RZ, RZ, 0, -5.8233737945556640625e-05 ;  /* 0x000083d1ff177431 */ /* 0x000fe200000001ff */
[----:B------:R-:W-:Y:S01]  /*0090*/  UMOV UR16, 0x544e593d ;  /* 0x544e593d00107882 */ /* 0x000fe20000000000 */
[----:B------:R-:W-:Y:S01]  /*00a0*/  UMOV UR17, 0x21280aa8 ;  /* 0x21280aa800117882 */ /* 0x000fe20000000000 */
[----:B------:R-:W-:Y:S02]  /*00b0*/  UIADD3 UR4, UPT, UPT, UR23, UR4, URZ ;  /* 0x0000000417047290 */ /* 0x000fe4000fffe0ff */
[----:B------:R-:W-:Y:S01]  /*00c0*/  MOV R15, UR23 ;  /* 0x00000017000f7c02 */ /* 0x000fe20008000f00 */
[----:B------:R-:W-:Y:S02]  /*00d0*/  UIMAD.WIDE.U32 UR28, UR22, -0x42f53b4b, UR16 ;  /* 0xbd0ac4b5161c78a5 */ /* 0x000fe4000f8e0010 */
[----:B------:R-:W-:Y:S01]  /*00e0*/  IMAD.U32 R14, RZ, RZ, UR22 ;  /* 0x00000016ff0e7e24 */ /* 0x000fe2000f8e00ff */
[----:B------:R-:W-:Y:S01]  /*00f0*/  UIMAD UR8, UR4, -0x42f53b4b, URZ ;  /* 0xbd0ac4b5040878a4 */ /* 0x000fe2000f8e02ff */
[----:B------:R-:W1:Y:S01]  /*0100*/  LDC.64 R2, c[0x0][0x380] ;  /* 0x0000e000ff027b82 */ /* 0x000e620000000a00 */
[----:B------:R-:W-:Y:S01]  /*0110*/  UIMAD UR7, UR4, -0x4b9ff597, URZ ;  /* 0xb4600a69040778a4 */ /* 0x000fe2000f8e02ff */
[----:B------:R-:W-:Y:S01]  /*0120*/  IMAD.MOV.U32 R22, RZ, RZ, 0x4d1ba3f ;  /* 0x04d1ba3fff167424 */ /* 0x000fe200078e00ff */
[----:B------:R-:W-:Y:S01]  /*0130*/  UIMAD UR9, UR22, 0x20c0d498, UR8 ;  /* 0x20c0d498160978a4 */ /* 0x000fe2000f8e0208 */
[----:B------:R-:W-:Y:S01]  /*0140*/  IMAD.U32 R9, RZ, RZ, UR29 ;  /* 0x0000001dff097e24 */ /* 0x000fe2000f8e00ff */
[----:B------:R-:W-:Y:S01]  /*0150*/  UIMAD UR6, UR4, -0x21131993, URZ ;  /* 0xdeece66d040678a4 */ /* 0x000fe2000f8e02ff */
[----:B------:R-:W-:Y:S01]  /*0160*/  HFMA2 R27, -RZ, RZ, 0, -22.578125 ;  /* 0x0000cda5ff1b7431 */ /* 0x000fe200000001ff */
[----:B------:R-:W-:Y:S01]  /*0170*/  UIMAD UR8, UR22, 0x7760bb20, UR7 ;  /* 0x7760bb20160878a4 */ /* 0x000fe2000f8e0207 */
[----:B------:R-:W-:Y:S01]  /*0180*/  HFMA2 R28, -RZ, RZ, -1443, -0.0002562999725341796875 ;  /* 0xe5a38c33ff1c7431 */ /* 0x000fe200000001ff */
[----:B------:R-:W-:Y:S01]  /*0190*/  UIADD3 UR7, UPT, UPT, UR29, UR9, URZ ;  /* 0x000000091d077290 */ /* 0x000fe2000fffe0ff */
[----:B------:R-:W-:Y:S01]  /*01a0*/  MOV R8, UR28 ;  /* 0x0000001c00087c02 */ /* 0x000fe20008000f00 */
[----:B------:R-:W-:Y:S01]  /*01b0*/  UIMAD.WIDE.U32 UR24, UR22, -0x21131993, UR10 ;  /* 0xdeece66d161878a5 */ /* 0x000fe2000f8e000a */
[----:B------:R-:W-:Y:S01]  /*01c0*/  IMAD.MOV.U32 R24, RZ, RZ, -0x314b1922 ;  /* 0xceb4e6deff187424 */ /* 0x000fe200078e00ff */
[----:B------:R-:W-:Y:S01]  /*01d0*/  UIMAD UR6, UR22, 0x5, UR6 ;  /* 0x00000005160678a4 */ /* 0x000fe2000f8e0206 */
[----:B------:R-:W-:Y:S01]  /*01e0*/  MOV R25, 0xde68 ;  /* 0x0000de6800197802 */ /* 0x000fe20000000f00 */
[----:B------:R-:W-:Y:S01]  /*01f0*/  ULOP3.LUT UR7, UR7, 0xffff, URZ, 0xc0, !UPT ;  /* 0x0000ffff07077892 */ /* 0x000fe2000f8ec0ff */
[----:B------:R-:W-:Y:S01]  /*0200*/  IMAD.MOV.U32 R26, RZ, RZ, -0x1ce63f6f ;  /* 0xe319c091ff1a7424 */ /* 0x000fe200078e00ff */
[----:B------:R-:W-:Y:S01]  /*0210*/  UMOV UR14, 0x942de6ba ;  /* 0x942de6ba000e7882 */ /* 0x000fe20000000000 */
[----:B------:R-:W-:Y:S01]  /*0220*/  UMOV UR15, 0x40 ;  /* 0x00000040000f7882 */ /* 0x000fe20000000000 */
[----:B------:R-:W-:-:S02]  /*0230*/  UIADD3 UR9, UPT, UPT, UR25, UR6, URZ ;  /* 0x0000000619097290 */ /* 0x000fc4000fffe0ff */
[----:B------:R-:W-:Y:S01]  /*0240*/  IMAD.U32 R13, RZ, RZ, UR25 ;  /* 0x00000019ff0d7e24 */ /* 0x000fe2000f8e00ff */
[----:B------:R-:W-:Y:S02]  /*0250*/  UIMAD UR6, UR7, -0x21131993, URZ ;  /* 0xdeece66d070678a4 */ /* 0x000fe4000f8e02ff */
[----:B------:R-:W-:Y:S01]  /*0260*/  MOV R9, UR7 ;  /* 0x0000000700097c02 */ /* 0x000fe20008000f00 */
[----:B------:R-:W-:Y:S01]  /*0270*/  UIMAD.WIDE.U32 UR26, UR22, -0x4b9ff597, UR14 ;  /* 0xb4600a69161a78a5 */ /* 0x000fe2000f8e000e */
[----:B------:R-:W-:Y:S01]  /*0280*/  MOV R12, UR24 ;  /* 0x00000018000c7c02 */ /* 0x000fe20008000f00 */
[----:B------:R-:W-:Y:S01]  /*0290*/  ULOP3.LUT UR18, UR4, 0xffff, URZ, 0xc0, !UPT ;  /* 0x0000ffff04127892 */ /* 0x000fe2000f8ec0ff */
[----:B------:R-:W-:Y:S01]  /*02a0*/  IMAD.MOV.U32 R29, RZ, RZ, 0x1657 ;  /* 0x00001657ff1d7424 */ /* 0x000fe200078e00ff */
[----:B------:R-:W-:Y:S02]  /*02b0*/  UIMAD.WIDE.U32 UR4, UR28, -0x21131993, UR10 ;  /* 0xdeece66d1c0478a5 */ /* 0x000fe4000f8e000a */
[----:B------:R-:W-:Y:S01]  /*02c0*/  UIMAD UR6, UR28, 0x5, UR6 ;  /* 0x000000051c0678a4 */ /* 0x000fe2000f8e0206 */
[----:B------:R-:W-:Y:S01]  /*02d0*/  IMAD.U32 R11, RZ, RZ, UR27 ;  /* 0x0000001bff0b7e24 */ /* 0x000fe2000f8e00ff */
[----:B------:R-:W-:Y:S01]  /*02e0*/  UIADD3 UR8, UPT, UPT, UR27, UR8, URZ ;  /* 0x000000081b087290 */ /* 0x000fe2000fffe0ff */
[----:B------:R-:W-:Y:S01]  /*02f0*/  IMAD.U32 R15, RZ, RZ, UR18 ;  /* 0x00000012ff0f7e24 */ /* 0x000fe2000f8e00ff */
[----:B------:R-:W-:Y:S01]  /*0300*/  ULOP3.LUT UR9, UR9, 0xffff, URZ, 0xc0, !UPT ;  /* 0x0000ffff09097892 */ /* 0x000fe2000f8ec0ff */
[----:B------:R-:W-:Y:S01]  /*0310*/  IMAD.U32 R6, RZ, RZ, UR4 ;  /* 0x00000004ff067e24 */ /* 0x000fe2000f8e00ff */
[----:B------:R-:W-:-:S02]  /*0320*/  UIADD3 UR6, UPT, UPT, UR5, UR6, URZ ;  /* 0x0000000605067290 */ /* 0x000fc4000fffe0ff */
[----:B------:R-:W-:Y:S01]  /*0330*/  MOV R7, UR5 ;  /* 0x0000000500077c02 */ /* 0x000fe20008000f00 */
[----:B------:R-:W-:Y:S01]  /*0340*/  ULOP3.LUT UR8, UR8, 0xffff, URZ, 0xc0, !UPT ;  /* 0x0000ffff08087892 */ /* 0x000fe2000f8ec0ff */
[----:B------:R-:W-:Y:S01]  /*0350*/  MOV R10, UR26 ;  /* 0x0000001a000a7c02 */ /* 0x000fe20008000f00 */
[----:B------:R-:W-:Y:S01]  /*0360*/  ULOP3.LUT UR19, UR6, 0xffff, URZ, 0xc0, !UPT ;  /* 0x0000ffff06137892 */ /* 0x000fe2000f8ec0ff */
[----:B------:R-:W-:Y:S01]  /*0370*/  MOV R13, UR9 ;  /* 0x00000009000d7c02 */ /* 0x000fe20008000f00 */
[----:B------:R-:W-:Y:S02]  /*0380*/  UIMAD UR9, UR6, -0x21131993, URZ ;  /* 0xdeece66d060978a4 */ /* 0x000fe4000f8e02ff */
[----:B------:R-:W-:Y:S01]  /*0390*/  UIMAD UR18, UR6, -0x4b9ff597, URZ ;  /* 0xb4600a69061278a4 */ /* 0x000fe2000f8e02ff */
[----:B------:R-:W-:Y:S01]  /*03a0*/  IMAD.U32 R11, RZ, RZ, UR8 ;  /* 0x00000008ff0b7e24 */ /* 0x000fe2000f8e00ff */
[----:B------:R-:W-:Y:S01]  /*03b0*/  UIMAD UR6, UR6, -0x42f53b4b, URZ ;  /* 0xbd0ac4b5060678a4 */ /* 0x000fe2000f8e02ff */
[----:B------:R-:W-:Y:S01]  /*03c0*/  IMAD.U32 R7, RZ, RZ, UR19 ;  /* 0x00000013ff077e24 */ /* 0x000fe2000f8e00ff */
[----:B------:R-:W-:-:S02]  /*03d0*/  UIMAD.WIDE.U32 UR30, UR4, -0x21131993, UR10 ;  /* 0xdeece66d041e78a5 */ /* 0x000fc4000f8e000a */
[----:B------:R-:W-:Y:S02]  /*03e0*/  UIMAD UR8, UR4, 0x5, UR9 ;  /* 0x00000005040878a4 */ /* 0x000fe4000f8e0209 */
[----:B------:R-:W-:Y:S02]  /*03f0*/  UIMAD.WIDE.U32 UR22, UR4, -0x42f53b4b, UR16 ;  /* 0xbd0ac4b5041678a5 */ /* 0x000fe4000f8e0010 */
[----:B------:R-:W-:Y:S01]  /*0400*/  UIMAD UR6, UR4, 0x20c0d498, UR6 ;  /* 0x20c0d498040678a4 */ /* 0x000fe2000f8e0206 */
[----:B------:R-:W-:Y:S01]  /*0410*/  MOV R5, UR31 ;  /* 0x0000001f00057c02 */ /* 0x000fe20008000f00 */
[----:B------:R-:W-:Y:S01]  /*0420*/  UIADD3 UR8, UPT, UPT, UR31, UR8, URZ ;  /* 0x000000081f087290 */ /* 0x000fe2000fffe0ff */
[----:B------:R-:W-:Y:S01]  /*0430*/  IMAD.U32 R4, RZ, RZ, UR30 ;  /* 0x0000001eff047e24 */ /* 0x000fe2000f8e00ff */
[----:B------:R-:W-:Y:S02]  /*0440*/  UIADD3 UR6, UPT, UPT, UR23, UR6, URZ ;  /* 0x0000000617067290 */ /* 0x000fe4000fffe0ff */
[----:B------:R-:W-:Y:S01]  /*0450*/  MOV R19, UR23 ;  /* 0x0000001700137c02 */ /* 0x000fe20008000f00 */
[----:B------:R-:W-:Y:S01]  /*0460*/  ULOP3.LUT UR8, UR8, 0xffff, URZ, 0xc0, !UPT ;  /* 0x0000ffff08087892 */ /* 0x000fe2000f8ec0ff */
[----:B------:R-:W-:Y:S01]  /*0470*/  IMAD.U32 R18, RZ, RZ, UR22 ;  /* 0x00000016ff127e24 */ /* 0x000fe2000f8e00ff */
[----:B------:R-:W-:-:S02]  /*0480*/  ULOP3.LUT UR6, UR6, 0xffff, URZ, 0xc0, !UPT ;  /* 0x0000ffff06067892 */ /* 0x000fc4000f8ec0ff */
[----:B------:R-:W-:Y:S02]  /*0490*/  UIMAD.WIDE.U32 UR20, UR4, -0x4b9ff597, UR14 ;  /* 0xb4600a69041478a5 */ /* 0x000fe4000f8e000e */
[----:B------:R-:W-:Y:S01]  /*04a0*/  UIMAD UR7, UR4, 0x7760bb20, UR18 ;  /* 0x7760bb20040778a4 */ /* 0x000fe2000f8e0212 */
[----:B------:R-:W-:Y:S01]  /*04b0*/  MOV R5, UR8 ;  /* 0x0000000800057c02 */ /* 0x000fe20008000f00 */
[----:B------:R-:W-:Y:S02]  /*04c0*/  UIMAD UR8, UR6, -0x21131993, URZ ;  /* 0xdeece66d060878a4 */ /* 0x000fe4000f8e02ff */
[----:B------:R-:W-:Y:S01]  /*04d0*/  MOV R19, UR6 ;  /* 0x0000000600137c02 */ /* 0x000fe20008000f00 */
[----:B------:R-:W-:Y:S02]  /*04e0*/  UIADD3 UR7, UPT, UPT, UR21, UR7, URZ ;  /* 0x0000000715077290 */ /* 0x000fe4000fffe0ff */
[----:B------:R-:W-:Y:S01]  /*04f0*/  MOV R17, UR21 ;  /* 0x0000001500117c02 */ /* 0x000fe20008000f00 */
[----:B------:R-:W-:Y:S01]  /*0500*/  UIMAD UR8, UR22, 0x5, UR8 ;  /* 0x00000005160878a4 */ /* 0x000fe2000f8e0208 */
[----:B------:R-:W-:Y:S01]  /*0510*/  IMAD.U32 R16, RZ, RZ, UR20 ;  /* 0x00000014ff107e24 */ /* 0x000fe2000f8e00ff */
[----:B------:R-:W0:Y:S01]  /*0520*/  LDCU.64 UR12, c[0x0][0x358] ;  /* 0x00006b00ff0c77ac */ /* 0x000e220008000a00 */
[----:B------:R-:W-:-:S02]  /*0530*/  ULOP3.LUT UR7, UR7, 0xffff, URZ, 0xc0, !UPT ;  /* 0x0000ffff07077892 */ /* 0x000fc4000f8ec0ff */
[----:B------:R-:W-:-:S04]  /*0540*/  UIMAD.WIDE.U32 UR4, UR22, -0x21131993, UR10 ;  /* 0xdeece66d160478a5 */ /* 0x000fc8000f8e000a */
[----:B------:R-:W-:Y:S01]  /*0550*/  IMAD.U32 R17, RZ, RZ, UR7 ;  /* 0x00000007ff117e24 */ /* 0x000fe2000f8e00ff */
[----:B------:R-:W-:Y:S01]  /*0560*/  UIADD3 UR7, UPT, UPT, UR5, UR8, URZ ;  /* 0x0000000805077290 */ /* 0x000fe2000fffe0ff */
[----:B------:R-:W2:Y:S03]  /*0570*/  LDCU.64 UR8, c[0x0][0x380] ;  /* 0x00007000ff0877ac */ /* 0x000ea60008000a00 */
[----:B------:R-:W-:Y:S01]  /*0580*/  ULOP3.LUT UR6, UR7, 0xffff, URZ, 0xc0, !UPT ;  /* 0x0000ffff07067892 */ /* 0x000fe2000f8ec0ff */
[----:B0-----:R0:W-:Y:S04]  /*0590*/  STG.E.64 desc[UR12][R20.64], R22 ;  /* 0x0000001614007986 */ /* 0x0011e8000c101b0c */
[----:B-1----:R-:W-:Y:S04]  /*05a0*/  STG.E.64 desc[UR12][R2.64+0x8], R24 ;  /* 0x0000081802007986 */ /* 0x002fe8000c101b0c */
[----:B------:R-:W-:Y:S04]  /*05b0*/  STG.E.64 desc[UR12][R2.64+0x10], R26 ;  /* 0x0000101a02007986 */ /* 0x000fe8000c101b0c */
[----:B------:R-:W-:Y:S01]  /*05c0*/  STG.E.64 desc[UR12][R2.64+0x20], R28 ;  /* 0x0000201c02007986 */ /* 0x000fe2000c101b0c */
[----:B0-----:R-:W-:Y:S01]  /*05d0*/  MOV R21, UR5 ;  /* 0x0000000500157c02 */ /* 0x001fe20008000f00 */
[----:B------:R-:W-:Y:S01]  /*05e0*/  IMAD.MOV.U32 R22, RZ, RZ, 0x18a543c8 ;  /* 0x18a543c8ff167424 */ /* 0x000fe200078e00ff */
[----:B------:R-:W-:Y:S01]  /*05f0*/  MOV R23, 0xd3b ;  /* 0x00000d3b00177802 */ /* 0x000fe20000000f00 */
[----:B------:R-:W-:Y:S01]  /*0600*/  IMAD.U32 R20, RZ, RZ, UR4 ;  /* 0x00000004ff147e24 */ /* 0x000fe2000f8e00ff */
[----:B------:R-:W-:Y:S01]  /*0610*/  STG.E.64 desc[UR12][R2.64+0x30], R12 ;  /* 0x0000300c02007986 */ /* 0x000fe2000c101b0c */
[----:B------:R-:W-:Y:S01]  /*0620*/  IMAD.U32 R21, RZ, RZ, UR6 ;  /* 0x00000006ff157e24 */ /* 0x000fe2000f8e00ff */
[----:B--2---:R-:W-:-:S02]  /*0630*/  UIADD3 UR5, UP0, UPT, UR8, 0x10, URZ ;  /* 0x0000001008057890 */ /* 0x004fc4000ff1e0ff */
[----:B------:R-:W-:Y:S02]  /*0640*/  STG.E.64 desc[UR12][R2.64+0x18], R22 ;  /* 0x0000181602007986 */ /* 0x000fe4000c101b0c */
[----:B------:R-:W-:Y:S02]  /*0650*/  UIADD3 UR5, UP1, UPT, UR5, 0x60, URZ ;  /* 0x0000006005057890 */ /* 0x000fe4000ff3e0ff */
[----:B------:R-:W-:Y:S02]  /*0660*/  STG.E.64 desc[UR12][R2.64+0x38], R10 ;  /* 0x0000380a02007986 */ /* 0x000fe4000c101b0c */
[----:B------:R-:W-:Y:S02]  /*0670*/  UIADD3.X UR6, UPT, UPT, URZ, URZ, UR9, UP1, UP0 ;  /* 0x000000ffff067290 */ /* 0x000fe40008fe0409 */
[----:B------:R-:W-:Y:S04]  /*0680*/  STG.E.64 desc[UR12][R2.64+0x40], R8 ;  /* 0x0000400802007986 */ /* 0x000fe8000c101b0c */
[----:B------:R-:W-:Y:S04]  /*0690*/  STG.E.64 desc[UR12][R2.64+0x48], R6 ;  /* 0x0000480602007986 */ /* 0x000fe8000c101b0c */
[----:B------:R-:W-:Y:S04]  /*06a0*/  STG.E.64 desc[UR12][R2.64+0x50], R4 ;  /* 0x0000500402007986 */ /* 0x000fe8000c101b0c */
[----:B------:R-:W-:Y:S04]  /*06b0*/  STG.E.64 desc[UR12][R2.64+0x58], R16 ;  /* 0x0000581002007986 */ /* 0x000fe8000c101b0c */
[----:B------:R-:W-:Y:S04]  /*06c0*/  STG.E.64 desc[UR12][R2.64+0x60], R18 ;  /* 0x0000601202007986 */ /* 0x000fe8000c101b0c */
[----:B------:R-:W-:Y:S04]  /*06d0*/  STG.E.64 desc[UR12][R2.64+0x68], R20 ;  /* 0x0000681402007986 */ /* 0x000fe8000c101b0c */
[----:B------:R0:W-:Y:S02]  /*06e0*/  STG.E.64 desc[UR12][R2.64+0x28], R14 ;  /* 0x0000280e02007986 */ /* 0x0001e4000c101b0c */
[----:B0-----:R-:W-:Y:S01]  /*06f0*/  IMAD.U32 R15, RZ, RZ, UR6 ;  /* 0x00000006ff0f7e24 */ /* 0x001fe2000f8e00ff */
[----:B------:R-:W-:Y:S01]  /*0700*/  UMOV UR6, 0xc ;  /* 0x0000000c00067882 */ /* 0x000fe20000000000 */
[----:B------:R-:W-:-:S02]  /*0710*/  MOV R14, UR5 ;  /* 0x00000005000e7c02 */ /* 0x000fc40008000f00 */
[----:B------:R-:W-:-:S07]  /*0720*/  MOV R0, UR6 ;  /* 0x0000000600007c02 */ /* 0x000fce0008000f00 */
.L_x_5:
[----:B------:R-:W-:Y:S01]  /*0730*/  UIMAD UR6, UR7, -0x42f53b4b, URZ ;  /* 0xbd0ac4b5070678a4 */ /* 0x000fe2000f8e02ff */
[----:B-1----:R-:W-:Y:S01]  /*0740*/  IMAD.MOV.U32 R2, RZ, RZ, R14 ;  /* 0x000000ffff027224 */ /* 0x002fe200078e000e */
[----:B------:R-:W-:Y:S01]  /*0750*/  UIMAD UR5, UR7, -0x21131993, URZ ;  /* 0xdeece66d070578a4 */ /* 0x000fe2000f8e02ff */
[----:B------:R-:W-:Y:S01]  /*0760*/  MOV R3, R15 ;  /* 0x0000000f00037202 */ /* 0x000fe20000000f00 */
[----:B------:R-:W-:Y:S02]  /*0770*/  UIMAD UR7, UR7, -0x4b9ff597, URZ ;  /* 0xb4600a69070778a4 */ /* 0x000fe4000f8e02ff */
[----:B------:R-:W-:Y:S02]  /*0780*/  UIMAD.WIDE.U32 UR70, UR4, -0x42f53b4b, UR16 ;  /* 0xbd0ac4b5044678a5 */ /* 0x000fe4000f8e0010 */
[----:B------:R-:W-:Y:S02]  /*0790*/  UIMAD UR6, UR4, 0x20c0d498, UR6 ;  /* 0x20c0d498040678a4 */ /* 0x000fe4000f8e0206 */
[----:B------:R-:W-:-:S02]  /*07a0*/  UIMAD.WIDE.U32 UR8, UR4, -0x21131993, UR10 ;  /* 0xdeece66d040878a5 */ /* 0x000fc4000f8e000a */
[----:B------:R-:W-:Y:S01]  /*07b0*/  UIMAD.WIDE.U32 UR36, UR4, -0x4b9ff597, UR14 ;  /* 0xb4600a69042478a5 */ /* 0x000fe2000f8e000e */
[----:B------:R-:W-:Y:S01]  /*07c0*/  MOV R23, UR71 ;  /* 0x0000004700177c02 */ /* 0x000fe20008000f00 */
[----:B------:R-:W-:Y:S01]  /*07d0*/  UIMAD UR5, UR4, 0x5, UR5 ;  /* 0x00000005040578a4 */ /* 0x000fe2000f8e0205 */
[----:B------:R-:W-:Y:S01]  /*07e0*/  IMAD.U32 R22, RZ, RZ, UR70 ;  /* 0x00000046ff167e24 */ /* 0x000fe2000f8e00ff */
[----:B------:R-:W-:Y:S01]  /*07f0*/  UIMAD UR7, UR4, 0x7760bb20, UR7 ;  /* 0x7760bb20040778a4 */ /* 0x000fe2000f8e0207 */
[----:B------:R-:W-:Y:S01]  /*0800*/  MOV R25, UR9 ;  /* 0x0000000900197c02 */ /* 0x000fe20008000f00 */
[----:B------:R-:W-:Y:S01]  /*0810*/  UIADD3 UR4, UPT, UPT, UR71, UR6, URZ ;  /* 0x0000000647047290 */ /* 0x000fe2000fffe0ff */
[----:B------:R-:W-:Y:S01]  /*0820*/  IMAD.U32 R24, RZ, RZ, UR8 ;  /* 0x00000008ff187e24 */ /* 0x000fe2000f8e00ff */
[----:B------:R-:W-:Y:S01]  /*0830*/  UIMAD.WIDE.U32 UR66, UR70, -0x21131993, UR10 ;  /* 0xdeece66d464278a5 */ /* 0x000fe2000f8e000a */
[----:B------:R-:W-:Y:S01]  /*0840*/  MOV R27, UR37 ;  /* 0x00000025001b7c02 */ /* 0x000fe20008000f00 */
[----:B------:R-:W-:Y:S01]  /*0850*/  ULOP3.LUT UR4, UR4, 0xffff, URZ, 0xc0, !UPT ;  /* 0x0000ffff04047892 */ /* 0x000fe2000f8ec0ff */
[----:B------:R-:W-:Y:S01]  /*0860*/  IMAD.U32 R26, RZ, RZ, UR36 ;  /* 0x00000024ff1a7e24 */ /* 0x000fe2000f8e00ff */
[----:B------:R-:W-:-:S02]  /*0870*/  UIADD3 UR72, UPT, UPT, UR37, UR7, URZ ;  /* 0x0000000725487290 */ /* 0x000fc4000fffe0ff */
[----:B------:R-:W-:Y:S01]  /*0880*/  UIMAD UR6, UR4, -0x21131993, URZ ;  /* 0xdeece66d040678a4 */ /* 0x000fe2000f8e02ff */
[----:B------:R-:W-:Y:S01]  /*0890*/  IMAD.U32 R12, RZ, RZ, UR66 ;  /* 0x00000042ff0c7e24 */ /* 0x000fe2000f8e00ff */
[----:B------:R-:W-:Y:S01]  /*08a0*/  UIMAD.WIDE.U32 UR28, UR66, -0x42f53b4b, UR16 ;  /* 0xbd0ac4b5421c78a5 */ /* 0x000fe2000f8e0010 */
[----:B------:R-:W-:Y:S01]  /*08b0*/  IMAD.U32 R23, RZ, RZ, UR4 ;  /* 0x00000004ff177e24 */ /* 0x000fe2000f8e00ff */
[----:B------:R-:W-:Y:S01]  /*08c0*/  UIMAD UR6, UR70, 0x5, UR6 ;  /* 0x00000005460678a4 */ /* 0x000fe2000f8e0206 */
[----:B------:R-:W-:Y:S01]  /*08d0*/  IMAD.MOV.U32 R28, RZ, RZ, R12 ;  /* 0x000000ffff1c7224 */ /* 0x000fe200078e000c */
[----:B------:R-:W-:Y:S01]  /*08e0*/  UIMAD.WIDE.U32 UR68, UR66, -0x21131993, UR10 ;  /* 0xdeece66d424478a5 */ /* 0x000fe2000f8e000a */
[----:B------:R-:W-:Y:S01]  /*08f0*/  MOV R13, UR67 ;  /* 0x00000043000d7c02 */ /* 0x000fe20008000f00 */
[----:B------:R-:W-:Y:S01]  /*0900*/  UIADD3 UR6, UPT, UPT, UR67, UR6, URZ ;  /* 0x0000000643067290 */ /* 0x000fe2000fffe0ff */
[----:B------:R0:W-:Y:S01]  /*0910*/  STG.E.64 desc[UR12][R2.64+0x10], R22 ;  /* 0x0000101602007986 */ /* 0x0001e2000c101b0c */
[----:B------:R-:W-:Y:S01]  /*0920*/  UIMAD.WIDE.U32 UR42, UR66, -0x4b9ff597, UR14 ;  /* 0xb4600a69422a78a5 */ /* 0x000fe2000f8e000e */
[----:B------:R-:W-:Y:S01]  /*0930*/  IMAD.U32 R16, RZ, RZ, UR28 ;  /* 0x0000001cff107e24 */ /* 0x000fe2000f8e00ff */
[----:B------:R-:W-:Y:S01]  /*0940*/  UIMAD UR7, UR6, -0x21131993, URZ ;  /* 0xdeece66d060778a4 */ /* 0x000fe2000f8e02ff */
[----:B------:R-:W-:Y:S01]  /*0950*/  IMAD.U32 R20, RZ, RZ, UR68 ;  /* 0x00000044ff147e24 */ /* 0x000fe2000f8e00ff */
[----:B------:R-:W-:Y:S01]  /*0960*/  UIMAD UR26, UR6, -0x4b9ff597, URZ ;  /* 0xb4600a69061a78a4 */ /* 0x000fe2000f8e02ff */
[----:B------:R-:W-:Y:S01]  /*0970*/  MOV R21, UR69 ;  /* 0x0000004500157c02 */ /* 0x000fe20008000f00 */
[----:B------:R-:W-:Y:S01]  /*0980*/  ULOP3.LUT UR73, UR6, 0xffff, URZ, 0xc0, !UPT ;  /* 0x0000ffff06497892 */ /* 0x000fe2000f8ec0ff */
[----:B------:R-:W-:Y:S01]  /*0990*/  MOV R19, UR43 ;  /* 0x0000002b00137c02 */ /* 0x000fe20008000f00 */
[----:B------:R-:W-:Y:S01]  /*09a0*/  UIMAD UR6, UR6, -0x42f53b4b, URZ ;  /* 0xbd0ac4b5060678a4 */ /* 0x000fe2000f8e02ff */
[----:B------:R-:W-:Y:S01]  /*09b0*/  IMAD.U32 R18, RZ, RZ, UR42 ;  /* 0x0000002aff127e24 */ /* 0x000fe2000f8e00ff */
[----:B------:R-:W-:Y:S01]  /*09c0*/  UIMAD UR7, UR66, 0x5, UR7 ;  /* 0x00000005420778a4 */ /* 0x000fe2000f8e0207 */
[----:B------:R-:W-:Y:S01]  /*09d0*/  MOV R17, UR29 ;  /* 0x0000001d00117c02 */ /* 0x000fe20008000f00 */
[----:B------:R-:W-:Y:S01]  /*09e0*/  UIMAD UR6, UR66, 0x20c0d498, UR6 ;  /* 0x20c0d498420678a4 */ /* 0x000fe2000f8e0206 */
[----:B------:R-:W-:Y:S01]  /*09f0*/  MOV R29, UR73 ;  /* 0x00000049001d7c02 */ /* 0x000fe20008000f00 */
[----:B------:R-:W-:Y:S01]  /*0a00*/  UIMAD UR26, UR66, 0x7760bb20, UR26 ;  /* 0x7760bb20421a78a4 */ /* 0x000fe2000f8e021a */
[----:B0-----:R-:W-:Y:S01]  /*0a10*/  MOV R22, R18 ;  /* 0x0000001200167202 */ /* 0x001fe20000000f00 */
[----:B------:R-:W-:-:S02]  /*0a20*/  UIADD3 UR6, UPT, UPT, UR29, UR6, URZ ;  /* 0x000000061d067290 */ /* 0x000fc4000fffe0ff */
[----:B------:R-:W-:Y:S01]  /*0a30*/  UIADD3 UR77, UPT, UPT, UR69, UR7, URZ ;  /* 0x00000007454d7290 */ /* 0x000fe2000fffe0ff */
[----:B------:R0:W-:Y:S01]  /*0a40*/  STG.E.64 desc[UR12][R2.64+0x18], R28 ;  /* 0x0000181c02007986 */ /* 0x0001e2000c101b0c */
[----:B------:R-:W-:Y:S02]  /*0a50*/  UIADD3 UR7, UPT, UPT, UR43, UR26, URZ ;  /* 0x0000001a2b077290 */ /* 0x000fe4000fffe0ff */
[----:B------:R-:W-:Y:S02]  /*0a60*/  ULOP3.LUT UR6, UR6, 0xffff, URZ, 0xc0, !UPT ;  /* 0x0000ffff06067892 */ /* 0x000fe4000f8ec0ff */
[----:B------:R-:W-:Y:S02]  /*0a70*/  ULOP3.LUT UR76, UR7, 0xffff, URZ, 0xc0, !UPT ;  /* 0x0000ffff074c7892 */ /* 0x000fe4000f8ec0ff */
[----:B------:R-:W-:Y:S02]  /*0a80*/  UIMAD UR7, UR6, -0x21131993, URZ ;  /* 0xdeece66d060778a4 */ /* 0x000fe4000f8e02ff */
[----:B------:R-:W-:-:S02]  /*0a90*/  UIMAD.WIDE.U32 UR56, UR28, -0x21131993, UR10 ;  /* 0xdeece66d1c3878a5 */ /* 0x000fc4000f8e000a */
[----:B------:R-:W-:Y:S02]  /*0aa0*/  UIMAD UR7, UR28, 0x5, UR7 ;  /* 0x000000051c0778a4 */ /* 0x000fe4000f8e0207 */
[----:B------:R-:W-:Y:S01]  /*0ab0*/  UIADD3 UR5, UPT, UPT, UR9, UR5, URZ ;  /* 0x0000000509057290 */ /* 0x000fe2000fffe0ff */
[----:B0-----:R-:W-:Y:S01]  /*0ac0*/  IMAD.U32 R29, RZ, RZ, UR6 ;  /* 0x00000006ff1d7e24 */ /* 0x001fe2000f8e00ff */
[----:B------:R-:W-:Y:S01]  /*0ad0*/  UIADD3 UR74, UPT, UPT, UR57, UR7, URZ ;  /* 0x00000007394a7290 */ /* 0x000fe2000fffe0ff */
[----:B------:R-:W-:Y:S01]  /*0ae0*/  IMAD.MOV.U32 R28, RZ, RZ, R16 ;  /* 0x000000ffff1c7224 */ /* 0x000fe200078e0010 */
[----:B------:R-:W-:Y:S02]  /*0af0*/  UIMAD.WIDE.U32 UR62, UR56, -0x42f53b4b, UR16 ;  /* 0xbd0ac4b5383e78a5 */ /* 0x000fe4000f8e0010 */
[----:B------:R-:W-:Y:S01]  /*0b00*/  IMAD.U32 R4, RZ, RZ, UR56 ;  /* 0x00000038ff047e24 */ /* 0x000fe2000f8e00ff */
[----:B------:R-:W-:Y:S01]  /*0b10*/  UIMAD UR9, UR74, -0x42f53b4b, URZ ;  /* 0xbd0ac4b54a0978a4 */ /* 0x000fe2000f8e02ff */
[----:B------:R-:W-:Y:S01]  /*0b20*/  MOV R5, UR57 ;  /* 0x0000003900057c02 */ /* 0x000fe20008000f00 */
[----:B------:R-:W-:Y:S01]  /*0b30*/  ULOP3.LUT UR5, UR5, 0xffff, URZ, 0xc0, !UPT ;  /* 0x0000ffff05057892 */ /* 0x000fe2000f8ec0ff */
[----:B------:R0:W-:Y:S01]  /*0b40*/  STG.E.64 desc[UR12][R2.64+0x30], R28 ;  /* 0x0000301c02007986 */ /* 0x0001e2000c101b0c */
[----:B------:R-:W-:Y:S01]  /*0b50*/  UIMAD UR9, UR56, 0x20c0d498, UR9 ;  /* 0x20c0d498380978a4 */ /* 0x000fe2000f8e0209 */
[----:B------:R-:W-:Y:S01]  /*0b60*/  MOV R15, UR63 ;  /* 0x0000003f000f7c02 */ /* 0x000fe20008000f00 */
[----:B------:R-:W-:Y:S01]  /*0b70*/  UIMAD UR7, UR74, -0x21131993, URZ ;  /* 0xdeece66d4a0778a4 */ /* 0x000fe2000f8e02ff */
[----:B------:R-:W-:Y:S01]  /*0b80*/  IMAD.U32 R14, RZ, RZ, UR62 ;  /* 0x0000003eff0e7e24 */ /* 0x000fe2000f8e00ff */
[----:B------:R-:W-:Y:S01]  /*0b90*/  UIADD3 UR9, UPT, UPT, UR63, UR9, URZ ;  /* 0x000000093f097290 */ /* 0x000fe2000fffe0ff */
[----:B------:R-:W-:Y:S01]  /*0ba0*/  IMAD.U32 R25, RZ, RZ, UR5 ;  /* 0x00000005ff197e24 */ /* 0x000fe2000f8e00ff */
[----:B------:R-:W-:-:S02]  /*0bb0*/  UIMAD UR8, UR74, -0x4b9ff597, URZ ;  /* 0xb4600a694a0878a4 */ /* 0x000fc4000f8e02ff */
[----:B------:R-:W-:Y:S02]  /*0bc0*/  ULOP3.LUT UR9, UR9, 0xffff, URZ, 0xc0, !UPT ;  /* 0x0000ffff09097892 */ /* 0x000fe4000f8ec0ff */
[----:B------:R-:W-:Y:S01]  /*0bd0*/  UIMAD.WIDE.U32 UR22, UR56, -0x21131993, UR10 ;  /* 0xdeece66d381678a5 */ /* 0x000fe2000f8e000a */
[----:B------:R1:W-:Y:S01]  /*0be0*/  STG.E.64 desc[UR12][R2.64], R24 ;  /* 0x0000001802007986 */ /* 0x0003e2000c101b0c */
[----:B------:R-:W-:Y:S02]  /*0bf0*/  UIMAD UR7, UR56, 0x5, UR7 ;  /* 0x00000005380778a4 */ /* 0x000fe4000f8e0207 */
[----:B------:R-:W-:Y:S01]  /*0c00*/  ULOP3.LUT UR75, UR74, 0xffff, URZ, 0xc0, !UPT ;  /* 0x0000ffff4a4b7892 */ /* 0x000fe2000f8ec0ff */
[----:B------:R-:W-:Y:S01]  /*0c10*/  IMAD.U32 R15, RZ, RZ, UR9 ;  /* 0x00000009ff0f7e24 */ /* 0x000fe2000f8e00ff */
[----:B------:R-:W-:Y:S01]  /*0c20*/  UIMAD UR5, UR9, -0x21131993, URZ ;  /* 0xdeece66d090578a4 */ /* 0x000fe2000f8e02ff */
[----:B------:R-:W-:Y:S01]  /*0c30*/  IMAD.U32 R6, RZ, RZ, UR22 ;  /* 0x00000016ff067e24 */ /* 0x000fe2000f8e00ff */
[----:B------:R-:W-:Y:S01]  /*0c40*/  UIMAD UR74, UR56, 0x7760bb20, UR8 ;  /* 0x7760bb20384a78a4 */ /* 0x000fe2000f8e0208 */
[----:B------:R-:W-:Y:S01]  /*0c50*/  MOV R7, UR23 ;  /* 0x0000001700077c02 */ /* 0x000fe20008000f00 */
[----:B------:R-:W-:Y:S01]  /*0c60*/  UIMAD.WIDE.U32 UR30, UR56, -0x4b9ff597, UR14 ;  /* 0xb4600a69381e78a5 */ /* 0x000fe2000f8e000e */
[----:B0-----:R-:W-:Y:S01]  /*0c70*/  IMAD.MOV.U32 R28, RZ, RZ, R6 ;  /* 0x000000ffff1c7224 */ /* 0x001fe200078e0006 */
[----:B------:R-:W-:Y:S01]  /*0c80*/  UIADD3 UR8, UPT, UPT, UR23, UR7, URZ ;  /* 0x0000000717087290 */ /* 0x000fe2000fffe0ff */
[----:B------:R-:W-:Y:S01]  /*0c90*/  STG.E.64 desc[UR12][R2.64+0x50], R14 ;  /* 0x0000500e02007986 */ /* 0x000fe2000c101b0c */
[----:B------:R-:W-:-:S02]  /*0ca0*/  UIMAD.WIDE.U32 UR24, UR62, -0x21131993, UR10 ;  /* 0xdeece66d3e1878a5 */ /* 0x000fc4000f8e000a */
[----:B------:R-:W-:Y:S01]  /*0cb0*/  UIMAD UR5, UR62, 0x5, UR5 ;  /* 0x000000053e0578a4 */ /* 0x000fe2000f8e0205 */
[----:B------:R-:W-:Y:S01]  /*0cc0*/  MOV R9, UR31 ;  /* 0x0000001f00097c02 */ /* 0x000fe20008000f00 */
[----:B------:R-:W-:Y:S01]  /*0cd0*/  UIADD3 UR7, UPT, UPT, UR31, UR74, URZ ;  /* 0x0000004a1f077290 */ /* 0x000fe2000fffe0ff */
[----:B------:R-:W-:Y:S01]  /*0ce0*/  IMAD.U32 R8, RZ, RZ, UR30 ;  /* 0x0000001eff087e24 */ /* 0x000fe2000f8e00ff */
[----:B------:R-:W-:Y:S01]  /*0cf0*/  UIADD3 UR5, UPT, UPT, UR25, UR5, URZ ;  /* 0x0000000519057290 */ /* 0x000fe2000fffe0ff */
[----:B-1----:R-:W-:Y:S01]  /*0d00*/  MOV R24, UR24 ;  /* 0x0000001800187c02 */ /* 0x002fe20008000f00 */
[----:B------:R-:W-:Y:S01]  /*0d10*/  UMOV UR74, UR75 ;  /* 0x0000004b004a7c82 */ /* 0x000fe20008000000 */
[----:B------:R-:W-:Y:S01]  /*0d20*/  ULOP3.LUT UR75, UR8, 0xffff, URZ, 0xc0, !UPT ;  /* 0x0000ffff084b7892 */ /* 0x000fe2000f8ec0ff */
[----:B------:R-:W-:Y:S01]  /*0d30*/  IMAD.U32 R25, RZ, RZ, UR25 ;  /* 0x00000019ff197e24 */ /* 0x000fe2000f8e00ff */
[----:B------:R-:W-:Y:S01]  /*0d40*/  ULOP3.LUT UR72, UR72, 0xffff, URZ, 0xc0, !UPT ;  /* 0x0000ffff48487892 */ /* 0x000fe2000f8ec0ff */
[----:B------:R-:W-:Y:S01]  /*0d50*/  UMOV UR8, UR76 ;  /* 0x0000004c00087c82 */ /* 0x000fe20008000000 */
[----:B------:R-:W-:Y:S01]  /*0d60*/  ULOP3.LUT UR76, UR7, 0xffff, URZ, 0xc0, !UPT ;  /* 0x0000ffff074c7892 */ /* 0x000fe2000f8ec0ff */
[----:B------:R-:W-:Y:S01]  /*0d70*/  MOV R23, UR8 ;  /* 0x0000000800177c02 */ /* 0x000fe20008000f00 */
[----:B------:R-:W-:-:S02]  /*0d80*/  UIMAD UR7, UR5, -0x21131993, URZ ;  /* 0xdeece66d050778a4 */ /* 0x000fc4000f8e02ff */
[----:B------:R-:W-:Y:S01]  /*0d90*/  MOV R27, UR72 ;  /* 0x00000048001b7c02 */ /* 0x000fe20008000f00 */
[----:B------:R-:W-:Y:S01]  /*0da0*/  UIMAD UR4, UR5, -0x42f53b4b, URZ ;  /* 0xbd0ac4b5050478a4 */ /* 0x000fe2000f8e02ff */
[----:B------:R-:W-:Y:S01]  /*0db0*/  MOV R29, UR75 ;  /* 0x0000004b001d7c02 */ /* 0x000fe20008000f00 */
[----:B------:R-:W-:Y:S01]  /*0dc0*/  UIMAD.WIDE.U32 UR34, UR24, -0x21131993, UR10 ;  /* 0xdeece66d182278a5 */ /* 0x000fe2000f8e000a */
[----:B------:R-:W-:Y:S01]  /*0dd0*/  MOV R9, UR76 ;  /* 0x0000004c00097c02 */ /* 0x000fe20008000f00 */
[----:B------:R-:W-:Y:S01]  /*0de0*/  UIMAD UR7, UR24, 0x5, UR7 ;  /* 0x00000005180778a4 */ /* 0x000fe2000f8e0207 */
[----:B------:R0:W-:Y:S01]  /*0df0*/  STG.E.64 desc[UR12][R2.64+0x8], R26 ;  /* 0x0000081a02007986 */ /* 0x0001e2000c101b0c */
[----:B------:R-:W-:Y:S02]  /*0e00*/  UIMAD.WIDE.U32 UR50, UR24, -0x42f53b4b, UR16 ;  /* 0xbd0ac4b5183278a5 */ /* 0x000fe4000f8e0010 */
[----:B------:R-:W-:Y:S01]  /*0e10*/  UIMAD UR4, UR24, 0x20c0d498, UR4 ;  /* 0x20c0d498180478a4 */ /* 0x000fe2000f8e0204 */
[----:B------:R1:W-:Y:S01]  /*0e20*/  STG.E.64 desc[UR12][R2.64+0x40], R28 ;  /* 0x0000401c02007986 */ /* 0x0003e2000c101b0c */
[----:B------:R-:W-:Y:S01]  /*0e30*/  UIADD3 UR72, UPT, UPT, UR35, UR7, URZ ;  /* 0x0000000723487290 */ /* 0x000fe2000fffe0ff */
[----:B------:R-:W-:Y:S01]  /*0e40*/  MOV R10, UR34 ;  /* 0x00000022000a7c02 */ /* 0x000fe20008000f00 */
[----:B------:R-:W-:Y:S01]  /*0e50*/  UIMAD UR7, UR5, -0x4b9ff597, URZ ;  /* 0xb4600a69050778a4 */ /* 0x000fe2000f8e02ff */
[----:B------:R2:W-:Y:S01]  /*0e60*/  STG.E.64 desc[UR12][R2.64+0x28], R22 ;  /* 0x0000281602007986 */ /* 0x0005e2000c101b0c */
[----:B------:R-:W-:Y:S01]  /*0e70*/  UIADD3 UR4, UPT, UPT, UR51, UR4, URZ ;  /* 0x0000000433047290 */ /* 0x000fe2000fffe0ff */
[----:B------:R-:W-:Y:S01]  /*0e80*/  IMAD.U32 R11, RZ, RZ, UR35 ;  /* 0x00000023ff0b7e24 */ /* 0x000fe2000f8e00ff */
[----:B------:R-:W-:Y:S01]  /*0e90*/  UIMAD.WIDE.U32 UR18, UR24, -0x4b9ff597, UR14 ;  /* 0xb4600a69181278a5 */ /* 0x000fe2000f8e000e */
[----:B------:R-:W-:Y:S01]  /*0ea0*/  STG.E.64 desc[UR12][R2.64+0x48], R8 ;  /* 0x0000480802007986 */ /* 0x000fe2000c101b0c */
[----:B------:R-:W-:Y:S01]  /*0eb0*/  UIMAD UR7, UR24, 0x7760bb20, UR7 ;  /* 0x7760bb20180778a4 */ /* 0x000fe2000f8e0207 */
[----:B0-----:R-:W-:Y:S01]  /*0ec0*/  IMAD.MOV.U32 R26, RZ, RZ, R20 ;  /* 0x000000ffff1a7224 */ /* 0x001fe200078e0014 */
[----:B------:R-:W-:Y:S01]  /*0ed0*/  ULOP3.LUT UR4, UR4, 0xffff, URZ, 0xc0, !UPT ;  /* 0x0000ffff04047892 */ /* 0x000fe2000f8ec0ff */
[----:B------:R-:W-:Y:S01]  /*0ee0*/  MOV R20, UR50 ;  /* 0x0000003200147c02 */ /* 0x000fe20008000f00 */
[----:B------:R-:W-:Y:S01]  /*0ef0*/  UIADD3 UR73, UPT, UPT, UR19, UR7, URZ ;  /* 0x0000000713497290 */ /* 0x000fe2000fffe0ff */
[----:B------:R-:W-:Y:S01]  /*0f00*/  IMAD.U32 R12, RZ, RZ, UR18 ;  /* 0x00000012ff0c7e24 */ /* 0x000fe2000f8e00ff */
[----:B------:R-:W-:Y:S01]  /*0f10*/  UIMAD UR7, UR4, -0x21131993, URZ ;  /* 0xdeece66d040778a4 */ /* 0x000fe2000f8e02ff */
[----:B------:R-:W-:Y:S01]  /*0f20*/  MOV R13, UR19 ;  /* 0x00000013000d7c02 */ /* 0x000fe20008000f00 */
[----:B------:R-:W-:Y:S01]  /*0f30*/  UIMAD.WIDE.U32 UR20, UR50, -0x21131993, UR10 ;  /* 0xdeece66d321478a5 */ /* 0x000fe2000f8e000a */
[----:B-1----:R-:W-:Y:S01]  /*0f40*/  IMAD.MOV.U32 R28, RZ, RZ, R12 ;  /* 0x000000ffff1c7224 */ /* 0x002fe200078e000c */
[----:B------:R-:W-:Y:S01]  /*0f50*/  UIMAD UR7, UR50, 0x5, UR7 ;  /* 0x00000005320778a4 */ /* 0x000fe2000f8e0207 */
[----:B------:R-:W-:Y:S01]  /*0f60*/  IMAD.U32 R21, RZ, RZ, UR51 ;  /* 0x00000033ff157e24 */ /* 0x000fe2000f8e00ff */
[----:B------:R-:W-:-:S02]  /*0f70*/  ULOP3.LUT UR77, UR77, 0xffff, URZ, 0xc0, !UPT ;  /* 0x0000ffff4d4d7892 */ /* 0x000fc4000f8ec0ff */
[----:B------:R-:W-:Y:S02]  /*0f80*/  UIADD3 UR7, UPT, UPT, UR21, UR7, URZ ;  /* 0x0000000715077290 */ /* 0x000fe4000fffe0ff */
[----:B--2---:R-:W-:Y:S01]  /*0f90*/  MOV R23, UR21 ;  /* 0x0000001500177c02 */ /* 0x004fe20008000f00 */
[----:B------:R-:W-:Y:S02]  /*0fa0*/  UIMAD.WIDE.U32 UR58, UR20, -0x42f53b4b, UR16 ;  /* 0xbd0ac4b5143a78a5 */ /* 0x000fe4000f8e0010 */
[----:B------:R-:W-:Y:S01]  /*0fb0*/  IMAD.U32 R22, RZ, RZ, UR20 ;  /* 0x00000014ff167e24 */ /* 0x000fe2000f8e00ff */
[----:B------:R-:W-:Y:S01]  /*0fc0*/  UIMAD UR6, UR7, -0x42f53b4b, URZ ;  /* 0xbd0ac4b5070678a4 */ /* 0x000fe2000f8e02ff */
[----:B------:R-:W-:Y:S01]  /*0fd0*/  MOV R27, UR77 ;  /* 0x0000004d001b7c02 */ /* 0x000fe20008000f00 */
[----:B------:R-:W-:Y:S02]  /*0fe0*/  UIMAD UR8, UR7, -0x21131993, URZ ;  /* 0xdeece66d070878a4 */ /* 0x000fe4000f8e02ff */
[----:B------:R-:W-:Y:S01]  /*0ff0*/  UIMAD UR6, UR20, 0x20c0d498, UR6 ;  /* 0x20c0d498140678a4 */ /* 0x000fe2000f8e0206 */
[----:B------:R-:W-:Y:S01]  /*1000*/  MOV R5, UR59 ;  /* 0x0000003b00057c02 */ /* 0x000fe20008000f00 */
[----:B------:R-:W-:Y:S01]  /*1010*/  UIMAD.WIDE.U32 UR64, UR20, -0x21131993, UR10 ;  /* 0xdeece66d144078a5 */ /* 0x000fe2000f8e000a */
[----:B------:R0:W-:Y:S01]  /*1020*/  STG.E.64 desc[UR12][R2.64+0x20], R26 ;  /* 0x0000201a02007986 */ /* 0x0001e2000c101b0c */
[----:B------:R-:W-:-:S02]  /*1030*/  UIMAD UR8, UR20, 0x5, UR8 ;  /* 0x00000005140878a4 */ /* 0x000fc4000f8e0208 */
[----:B------:R-:W-:Y:S02]  /*1040*/  UIADD3 UR6, UPT, UPT, UR59, UR6, URZ ;  /* 0x000000063b067290 */ /* 0x000fe4000fffe0ff */
[----:B------:R-:W-:Y:S02]  /*1050*/  UIADD3 UR77, UPT, UPT, UR65, UR8, URZ ;  /* 0x00000008414d7290 */ /* 0x000fe4000fffe0ff */
[----:B------:R-:W-:Y:S01]  /*1060*/  MOV R19, UR65 ;  /* 0x0000004100137c02 */ /* 0x000fe20008000f00 */
[----:B------:R-:W-:Y:S01]  /*1070*/  UIMAD UR8, UR7, -0x4b9ff597, URZ ;  /* 0xb4600a69070878a4 */ /* 0x000fe2000f8e02ff */
[----:B------:R-:W-:Y:S01]  /*1080*/  IMAD.U32 R18, RZ, RZ, UR64 ;  /* 0x00000040ff127e24 */ /* 0x000fe2000f8e00ff */
[----:B------:R-:W-:Y:S01]  /*1090*/  ULOP3.LUT UR6, UR6, 0xffff, URZ, 0xc0, !UPT ;  /* 0x0000ffff06067892 */ /* 0x000fe2000f8ec0ff */
[----:B------:R-:W-:Y:S01]  /*10a0*/  UMOV UR65, UR74 ;  /* 0x0000004a00417c82 */ /* 0x000fe20008000000 */
[----:B------:R-:W-:Y:S02]  /*10b0*/  UIMAD UR74, UR20, 0x7760bb20, UR8 ;  /* 0x7760bb20144a78a4 */ /* 0x000fe4000f8e0208 */
[----:B------:R-:W-:Y:S01]  /*10c0*/  UIMAD UR8, UR6, -0x21131993, URZ ;  /* 0xdeece66d060878a4 */ /* 0x000fe2000f8e02ff */
[----:B0-----:R-:W-:Y:S01]  /*10d0*/  IMAD.MOV.U32 R26, RZ, RZ, R4 ;  /* 0x000000ffff1a7224 */ /* 0x001fe200078e0004 */
[----:B------:R-:W-:-:S02]  /*10e0*/  UIMAD.WIDE.U32 UR52, UR58, -0x21131993, UR10 ;  /* 0xdeece66d3a3478a5 */ /* 0x000fc4000f8e000a */
[----:B------:R-:W-:Y:S01]  /*10f0*/  IMAD.U32 R4, RZ, RZ, UR58 ;  /* 0x0000003aff047e24 */ /* 0x000fe2000f8e00ff */
[----:B------:R-:W-:Y:S01]  /*1100*/  UIMAD UR8, UR58, 0x5, UR8 ;  /* 0x000000053a0878a4 */ /* 0x000fe2000f8e0208 */
[----:B------:R-:W-:Y:S01]  /*1110*/  MOV R27, UR65 ;  /* 0x00000041001b7c02 */ /* 0x000fe20008000f00 */
[----:B------:R-:W-:Y:S01]  /*1120*/  UIMAD.WIDE.U32 UR46, UR52, -0x21131993, UR10 ;  /* 0xdeece66d342e78a5 */ /* 0x000fe2000f8e000a */
[----:B------:R-:W-:Y:S01]  /*1130*/  IMAD.U32 R5, RZ, RZ, UR6 ;  /* 0x00000006ff057e24 */ /* 0x000fe2000f8e00ff */
[----:B------:R-:W-:Y:S02]  /*1140*/  UIADD3 UR8, UPT, UPT, UR53, UR8, URZ ;  /* 0x0000000835087290 */ /* 0x000fe4000fffe0ff */
[----:B------:R-:W-:Y:S01]  /*1150*/  MOV R11, UR53 ;  /* 0x00000035000b7c02 */ /* 0x000fe20008000f00 */
[----:B------:R-:W-:Y:S01]  /*1160*/  UIMAD.WIDE.U32 UR54, UR52, -0x42f53b4b, UR16 ;  /* 0xbd0ac4b5343678a5 */ /* 0x000fe2000f8e0010 */
[----:B------:R0:W-:Y:S01]  /*1170*/  STG.E.64 desc[UR12][R2.64+0x38], R26 ;  /* 0x0000381a02007986 */ /* 0x0001e2000c101b0c */
[----:B------:R-:W-:Y:S01]  /*1180*/  UIMAD UR75, UR8, -0x21131993, URZ ;  /* 0xdeece66d084b78a4 */ /* 0x000fe2000f8e02ff */
[----:B------:R-:W-:Y:S01]  /*1190*/  IMAD.U32 R6, RZ, RZ, UR46 ;  /* 0x0000002eff067e24 */ /* 0x000fe2000f8e00ff */
[----:B------:R-:W-:Y:S01]  /*11a0*/  UIMAD UR58, UR8, -0x42f53b4b, URZ ;  /* 0xbd0ac4b5083a78a4 */ /* 0x000fe2000f8e02ff */
[----:B------:R-:W-:Y:S01]  /*11b0*/  STG.E.64 desc[UR12][R2.64+0x90], R4 ;  /* 0x0000900402007986 */ /* 0x000fe2000c101b0c */
[----:B------:R-:W-:Y:S01]  /*11c0*/  UIMAD UR75, UR52, 0x5, UR75 ;  /* 0x00000005344b78a4 */ /* 0x000fe2000f8e024b */
[----:B------:R-:W-:Y:S01]  /*11d0*/  IMAD.U32 R13, RZ, RZ, UR55 ;  /* 0x00000037ff0d7e24 */ /* 0x000fe2000f8e00ff */
[----:B------:R-:W-:Y:S01]  /*11e0*/  UIMAD UR58, UR52, 0x20c0d498, UR58 ;  /* 0x20c0d498343a78a4 */ /* 0x000fe2000f8e023a */
[----:B------:R-:W-:Y:S01]  /*11f0*/  MOV R12, UR54 ;  /* 0x00000036000c7c02 */ /* 0x000fe20008000f00 */
[----:B------:R-:W-:-:S02]  /*1200*/  UIADD3 UR76, UPT, UPT, UR47, UR75, URZ ;  /* 0x0000004b2f4c7290 */ /* 0x000fc4000fffe0ff */
[----:B------:R-:W-:Y:S01]  /*1210*/  MOV R7, UR47 ;  /* 0x0000002f00077c02 */ /* 0x000fe20008000f00 */
[----:B------:R-:W-:Y:S02]  /*1220*/  UIADD3 UR75, UPT, UPT, UR55, UR58, URZ ;  /* 0x0000003a374b7290 */ /* 0x000fe4000fffe0ff */
[----:B------:R-:W-:Y:S01]  /*1230*/  ULOP3.LUT UR5, UR5, 0xffff, URZ, 0xc0, !UPT ;  /* 0x0000ffff05057892 */ /* 0x000fe2000f8ec0ff */
[----:B0-----:R-:W-:Y:S01]  /*1240*/  MOV R26, R24 ;  /* 0x00000018001a7202 */ /* 0x001fe20000000f00 */
[----:B------:R-:W-:Y:S01]  /*1250*/  ULOP3.LUT UR9, UR75, 0xffff, URZ, 0xc0, !UPT ;  /* 0x0000ffff4b097892 */ /* 0x000fe2000f8ec0ff */
[----:B------:R-:W-:Y:S01]  /*1260*/  MOV R24, R10 ;  /* 0x0000000a00187202 */ /* 0x000fe20000000f00 */
[----:B------:R-:W-:Y:S01]  /*1270*/  UIMAD.WIDE.U32 UR44, UR54, -0x21131993, UR10 ;  /* 0xdeece66d362c78a5 */ /* 0x000fe2000f8e000a */
[----:B------:R-:W-:Y:S01]  /*1280*/  IMAD.U32 R10, RZ, RZ, UR52 ;  /* 0x00000034ff0a7e24 */ /* 0x000fe2000f8e00ff */
[----:B------:R-:W-:Y:S01]  /*1290*/  ULOP3.LUT UR73, UR73, 0xffff, URZ, 0xc0, !UPT ;  /* 0x0000ffff49497892 */ /* 0x000fe2000f8ec0ff */
[----:B------:R-:W-:Y:S01]  /*12a0*/  IMAD.U32 R27, RZ, RZ, UR5 ;  /* 0x00000005ff1b7e24 */ /* 0x000fe2000f8e00ff */
[----:B------:R-:W-:-:S02]  /*12b0*/  UIMAD UR5, UR9, -0x21131993, URZ ;  /* 0xdeece66d090578a4 */ /* 0x000fc4000f8e02ff */
[----:B------:R-:W-:Y:S01]  /*12c0*/  IMAD.U32 R13, RZ, RZ, UR9 ;  /* 0x00000009ff0d7e24 */ /* 0x000fe2000f8e00ff */
[----:B------:R-:W-:Y:S01]  /*12d0*/  UIMAD.WIDE.U32 UR48, UR44, -0x42f53b4b, UR16 ;  /* 0xbd0ac4b52c3078a5 */ /* 0x000fe2000f8e0010 */
[----:B------:R-:W-:Y:S01]  /*12e0*/  IMAD.U32 R19, RZ, RZ, UR45 ;  /* 0x0000002dff137e24 */ /* 0x000fe2000f8e00ff */
[----:B------:R-:W-:Y:S01]  /*12f0*/  UIMAD UR5, UR54, 0x5, UR5 ;  /* 0x00000005360578a4 */ /* 0x000fe2000f8e0205 */
[----:B------:R-:W-:Y:S01]  /*1300*/  IMAD.U32 R29, RZ, RZ, UR73 ;  /* 0x00000049ff1d7e24 */ /* 0x000fe2000f8e00ff */
[----:B------:R0:W-:Y:S01]  /*1310*/  STG.E.64 desc[UR12][R2.64+0x58], R26 ;  /* 0x0000581a02007986 */ /* 0x0001e2000c101b0c */
[----:B------:R-:W-:Y:S02]  /*1320*/  UIMAD.WIDE.U32 UR60, UR20, -0x4b9ff597, UR14 ;  /* 0xb4600a69143c78a5 */ /* 0x000fe4000f8e000e */
[----:B------:R-:W-:Y:S01]  /*1330*/  UIADD3 UR5, UPT, UPT, UR45, UR5, URZ ;  /* 0x000000052d057290 */ /* 0x000fe2000fffe0ff */
[----:B------:R1:W-:Y:S01]  /*1340*/  STG.E.64 desc[UR12][R2.64+0x68], R28 ;  /* 0x0000681c02007986 */ /* 0x0003e2000c101b0c */
[----:B------:R-:W-:-:S02]  /*1350*/  UIADD3 UR74, UPT, UPT, UR61, UR74, URZ ;  /* 0x0000004a3d4a7290 */ /* 0x000fc4000fffe0ff */
[----:B------:R-:W-:Y:S01]  /*1360*/  UIMAD UR73, UR5, -0x21131993, URZ ;  /* 0xdeece66d054978a4 */ /* 0x000fe2000f8e02ff */
[----:B------:R-:W-:Y:S01]  /*1370*/  IMAD.U32 R16, RZ, RZ, UR60 ;  /* 0x0000003cff107e24 */ /* 0x000fe2000f8e00ff */
[----:B------:R-:W-:Y:S01]  /*1380*/  ULOP3.LUT UR72, UR72, 0xffff, URZ, 0xc0, !UPT ;  /* 0x0000ffff48487892 */ /* 0x000fe2000f8ec0ff */
[----:B------:R-:W-:Y:S01]  /*1390*/  MOV R17, UR61 ;  /* 0x0000003d00117c02 */ /* 0x000fe20008000f00 */
[----:B------:R-:W-:Y:S01]  /*13a0*/  UIMAD UR75, UR44, 0x5, UR73 ;  /* 0x000000052c4b78a4 */ /* 0x000fe2000f8e0249 */
[----:B------:R-:W-:Y:S01]  /*13b0*/  STG.E.64 desc[UR12][R2.64+0xb0], R12 ;  /* 0x0000b00c02007986 */ /* 0x000fe2000c101b0c */
[----:B------:R-:W-:Y:S01]  /*13c0*/  UIMAD UR73, UR5, -0x42f53b4b, URZ ;  /* 0xbd0ac4b5054978a4 */ /* 0x000fe2000f8e02ff */
[----:B0-----:R-:W-:Y:S01]  /*13d0*/  MOV R27, UR4 ;  /* 0x00000004001b7c02 */ /* 0x001fe20008000f00 */
[----:B------:R-:W-:Y:S01]  /*13e0*/  ULOP3.LUT UR4, UR7, 0xffff, URZ, 0xc0, !UPT ;  /* 0x0000ffff07047892 */ /* 0x000fe2000f8ec0ff */
[----:B------:R-:W-:Y:S01]  /*13f0*/  MOV R25, UR72 ;  /* 0x0000004800197c02 */ /* 0x000fe20008000f00 */
[----:B------:R-:W-:Y:S01]  /*1400*/  UIMAD UR73, UR44, 0x20c0d498, UR73 ;  /* 0x20c0d4982c4978a4 */ /* 0x000fe2000f8e0249 */
[----:B------:R-:W-:Y:S01]  /*1410*/  IMAD.MOV.U32 R26, RZ, RZ, R20 ;  /* 0x000000ffff1a7224 */ /* 0x000fe200078e0014 */
[----:B------:R-:W-:Y:S01]  /*1420*/  UIMAD.WIDE.U32 UR26, UR44, -0x21131993, UR10 ;  /* 0xdeece66d2c1a78a5 */ /* 0x000fe2000f8e000a */
[----:B-1----:R-:W-:Y:S01]  /*1430*/  MOV R28, R16 ;  /* 0x00000010001c7202 */ /* 0x002fe20000000f00 */
[----:B------:R-:W-:Y:S01]  /*1440*/  UIADD3 UR73, UPT, UPT, UR49, UR73, URZ ;  /* 0x0000004931497290 */ /* 0x000fe2000fffe0ff */
[----:B------:R-:W-:Y:S01]  /*1450*/  MOV R23, UR4 ;  /* 0x0000000400177c02 */ /* 0x000fe20008000f00 */
[----:B------:R-:W-:Y:S01]  /*1460*/  UIMAD.WIDE.U32 UR38, UR48, -0x21131993, UR10 ;  /* 0xdeece66d302678a5 */ /* 0x000fe2000f8e000a */
[----:B------:R0:W-:Y:S01]  /*1470*/  STG.E.64 desc[UR12][R2.64+0x60], R24 ;  /* 0x0000601802007986 */ /* 0x0001e2000c101b0c */
[----:B------:R-:W-:Y:S01]  /*1480*/  ULOP3.LUT UR7, UR73, 0xffff, URZ, 0xc0, !UPT ;  /* 0x0000ffff49077892 */ /* 0x000fe2000f8ec0ff */
[----:B------:R-:W-:Y:S01]  /*1490*/  MOV R14, UR26 ;  /* 0x0000001a000e7c02 */ /* 0x000fe20008000f00 */
[----:B------:R-:W-:Y:S01]  /*14a0*/  ULOP3.LUT UR74, UR74, 0xffff, URZ, 0xc0, !UPT ;  /* 0x0000ffff4a4a7892 */ /* 0x000fe2000f8ec0ff */
[----:B------:R1:W-:Y:S01]  /*14b0*/  STG.E.64 desc[UR12][R2.64+0x70], R26 ;  /* 0x0000701a02007986 */ /* 0x0003e2000c101b0c */
[----:B------:R-:W-:Y:S01]  /*14c0*/  UIMAD UR4, UR7, -0x21131993, URZ ;  /* 0xdeece66d070478a4 */ /* 0x000fe2000f8e02ff */
[----:B------:R-:W-:Y:S01]  /*14d0*/  IMAD.U32 R15, RZ, RZ, UR27 ;  /* 0x0000001bff0f7e24 */ /* 0x000fe2000f8e00ff */
[----:B------:R-:W-:Y:S01]  /*14e0*/  UIADD3 UR75, UPT, UPT, UR27, UR75, URZ ;  /* 0x0000004b1b4b7290 */ /* 0x000fe2000fffe0ff */
[----:B------:R2:W-:Y:S01]  /*14f0*/  STG.E.64 desc[UR12][R2.64+0x78], R22 ;  /* 0x0000781602007986 */ /* 0x0005e2000c101b0c */
[----:B------:R-:W-:Y:S01]  /*1500*/  UIMAD UR4, UR48, 0x5, UR4 ;  /* 0x00000005300478a4 */ /* 0x000fe2000f8e0204 */
[----:B------:R-:W-:Y:S01]  /*1510*/  MOV R29, UR74 ;  /* 0x0000004a001d7c02 */ /* 0x000fe20008000f00 */
[----:B------:R-:W-:Y:S01]  /*1520*/  ULOP3.LUT UR77, UR77, 0xffff, URZ, 0xc0, !UPT ;  /* 0x0000ffff4d4d7892 */ /* 0x000fe2000f8ec0ff */
[----:B------:R-:W-:Y:S01]  /*1530*/  IMAD.U32 R7, RZ, RZ, UR39 ;  /* 0x00000027ff077e24 */ /* 0x000fe2000f8e00ff */
[----:B------:R-:W-:Y:S01]  /*1540*/  UIADD3 UR4, UPT, UPT, UR39, UR4, URZ ;  /* 0x0000000427047290 */ /* 0x000fe2000fffe0ff */
[----:B0-----:R-:W-:Y:S01]  /*1550*/  IMAD.MOV.U32 R24, RZ, RZ, R18 ;  /* 0x000000ffff187224 */ /* 0x001fe200078e0012 */
[----:B------:R-:W-:Y:S01]  /*1560*/  UIMAD.WIDE.U32 UR68, UR38, -0x42f53b4b, UR16 ;  /* 0xbd0ac4b5264478a5 */ /* 0x000fe2000f8e0010 */
[----:B------:R0:W-:Y:S01]  /*1570*/  STG.E.64 desc[UR12][R2.64+0x88], R28 ;  /* 0x0000881c02007986 */ /* 0x0001e2000c101b0c */
[----:B------:R-:W-:Y:S01]  /*1580*/  UIMAD UR74, UR4, -0x21131993, URZ ;  /* 0xdeece66d044a78a4 */ /* 0x000fe2000f8e02ff */
[----:B------:R-:W-:Y:S01]  /*1590*/  IMAD.U32 R25, RZ, RZ, UR77 ;  /* 0x0000004dff197e24 */ /* 0x000fe2000f8e00ff */
[----:B------:R-:W-:Y:S01]  /*15a0*/  UMOV UR77, UR75 ;  /* 0x0000004b004d7c82 */ /* 0x000fe20008000000 */
[----:B------:R-:W-:Y:S01]  /*15b0*/  UIMAD UR72, UR8, -0x4b9ff597, URZ ;  /* 0xb4600a69084878a4 */ /* 0x000fe2000f8e02ff */
[----:B-1----:R-:W-:Y:S01]  /*15c0*/  IMAD.MOV.U32 R26, RZ, RZ, R6 ;  /* 0x000000ffff1a7224 */ /* 0x002fe200078e0006 */
[----:B------:R-:W-:Y:S01]  /*15d0*/  UIMAD UR75, UR38, 0x5, UR74 ;  /* 0x00000005264b78a4 */ /* 0x000fe2000f8e024a */
[----:B------:R1:W-:Y:S01]  /*15e0*/  STG.E.64 desc[UR12][R2.64+0x80], R24 ;  /* 0x0000801802007986 */ /* 0x0003e2000c101b0c */
[----:B------:R-:W-:Y:S01]  /*15f0*/  UIMAD UR74, UR4, -0x42f53b4b, URZ ;  /* 0xbd0ac4b5044a78a4 */ /* 0x000fe2000f8e02ff */
[----:B------:R-:W-:Y:S01]  /*1600*/  MOV R18, UR44 ;  /* 0x0000002c00127c02 */ /* 0x000fe20008000f00 */
[----:B------:R-:W-:Y:S01]  /*1610*/  ULOP3.LUT UR6, UR8, 0xffff, URZ, 0xc0, !UPT ;  /* 0x0000ffff08067892 */ /* 0x000fe2000f8ec0ff */
[----:B------:R-:W-:Y:S01]  /*1620*/  MOV R6, UR38 ;  /* 0x0000002600067c02 */ /* 0x000fe20008000f00 */
[----:B------:R-:W-:Y:S01]  /*1630*/  UIMAD UR74, UR38, 0x20c0d498, UR74 ;  /* 0x20c0d498264a78a4 */ /* 0x000fe2000f8e024a */
[----:B--2---:R-:W-:Y:S01]  /*1640*/  IMAD.U32 R22, RZ, RZ, UR48 ;  /* 0x00000030ff167e24 */ /* 0x004fe2000f8e00ff */
[----:B------:R-:W-:Y:S01]  /*1650*/  UIMAD.WIDE.U32 UR40, UR52, -0x4b9ff597, UR14 ;  /* 0xb4600a69342878a5 */ /* 0x000fe2000f8e000e */
[----:B0-----:R-:W-:Y:S01]  /*1660*/  IMAD.MOV.U32 R28, RZ, RZ, R14 ;  /* 0x000000ffff1c7224 */ /* 0x001fe200078e000e */
[----:B------:R-:W-:Y:S01]  /*1670*/  UIADD3 UR74, UPT, UPT, UR69, UR74, URZ ;  /* 0x0000004a454a7290 */ /* 0x000fe2000fffe0ff */
[----:B------:R-:W-:Y:S01]  /*1680*/  IMAD.U32 R11, RZ, RZ, UR6 ;  /* 0x00000006ff0b7e24 */ /* 0x000fe2000f8e00ff */
[----:B------:R-:W-:Y:S01]  /*1690*/  UIMAD UR72, UR52, 0x7760bb20, UR72 ;  /* 0x7760bb20344878a4 */ /* 0x000fe2000f8e0248 */
[----:B------:R-:W-:Y:S01]  /*16a0*/  MOV R23, UR49 ;  /* 0x0000003100177c02 */ /* 0x000fe20008000f00 */
[----:B------:R-:W-:Y:S01]  /*16b0*/  ULOP3.LUT UR8, UR74, 0xffff, URZ, 0xc0, !UPT ;  /* 0x0000ffff4a087892 */ /* 0x000fe2000f8ec0ff */
[----:B------:R-:W-:Y:S01]  /*16c0*/  IMAD.U32 R8, RZ, RZ, UR40 ;  /* 0x00000028ff087e24 */ /* 0x000fe2000f8e00ff */
[----:B------:R-:W-:Y:S01]  /*16d0*/  UIADD3 UR72, UPT, UPT, UR41, UR72, URZ ;  /* 0x0000004829487290 */ /* 0x000fe2000fffe0ff */
[----:B------:R0:W-:Y:S01]  /*16e0*/  STG.E.64 desc[UR12][R2.64+0x98], R10 ;  /* 0x0000980a02007986 */ /* 0x0001e2000c101b0c */
[----:B------:R-:W-:Y:S01]  /*16f0*/  UIMAD UR6, UR8, -0x21131993, URZ ;  /* 0xdeece66d080678a4 */ /* 0x000fe2000f8e02ff */
[----:B------:R-:W-:Y:S01]  /*1700*/  MOV R9, UR41 ;  /* 0x0000002900097c02 */ /* 0x000fe20008000f00 */
[----:B------:R-:W-:Y:S01]  /*1710*/  UIMAD.WIDE.U32 UR42, UR68, -0x21131993, UR10 ;  /* 0xdeece66d442a78a5 */ /* 0x000fe2000f8e000a */
[----:B-1----:R-:W-:Y:S01]  /*1720*/  MOV R24, R8 ;  /* 0x0000000800187202 */ /* 0x002fe20000000f00 */
[----:B------:R-:W-:-:S02]  /*1730*/  UIMAD UR6, UR68, 0x5, UR6 ;  /* 0x00000005440678a4 */ /* 0x000fc4000f8e0206 */
[----:B------:R-:W-:Y:S01]  /*1740*/  IMAD.U32 R8, RZ, RZ, UR68 ;  /* 0x00000044ff087e24 */ /* 0x000fe2000f8e00ff */
[----:B------:R-:W-:Y:S01]  /*1750*/  ULOP3.LUT UR72, UR72, 0xffff, URZ, 0xc0, !UPT ;  /* 0x0000ffff48487892 */ /* 0x000fe2000f8ec0ff */
[----:B------:R-:W-:Y:S01]  /*1760*/  MOV R9, UR69 ;  /* 0x0000004500097c02 */ /* 0x000fe20008000f00 */
[----:B------:R-:W-:Y:S01]  /*1770*/  UIMAD UR74, UR4, -0x4b9ff597, URZ ;  /* 0xb4600a69044a78a4 */ /* 0x000fe2000f8e02ff */
[----:B------:R-:W-:Y:S01]  /*1780*/  IMAD.U32 R19, RZ, RZ, UR43 ;  /* 0x0000002bff137e24 */ /* 0x000fe2000f8e00ff */
[----:B------:R-:W-:Y:S02]  /*1790*/  UIADD3 UR6, UPT, UPT, UR43, UR6, URZ ;  /* 0x000000062b067290 */ /* 0x000fe4000fffe0ff */
[----:B------:R-:W-:Y:S01]  /*17a0*/  ULOP3.LUT UR76, UR76, 0xffff, URZ, 0xc0, !UPT ;  /* 0x0000ffff4c4c7892 */ /* 0x000fe2000f8ec0ff */
[----:B------:R-:W-:Y:S01]  /*17b0*/  MOV R25, UR72 ;  /* 0x0000004800197c02 */ /* 0x000fe20008000f00 */
[----:B------:R-:W-:Y:S02]  /*17c0*/  UIMAD UR74, UR38, 0x7760bb20, UR74 ;  /* 0x7760bb20264a78a4 */ /* 0x000fe4000f8e024a */
[----:B------:R-:W-:-:S02]  /*17d0*/  UIMAD UR72, UR6, -0x21131993, URZ ;  /* 0xdeece66d064878a4 */ /* 0x000fc4000f8e02ff */
[----:B------:R-:W-:Y:S01]  /*17e0*/  UIMAD.WIDE.U32 UR70, UR38, -0x4b9ff597, UR14 ;  /* 0xb4600a69264678a5 */ /* 0x000fe2000f8e000e */
[----:B------:R-:W-:Y:S01]  /*17f0*/  MOV R27, UR76 ;  /* 0x0000004c001b7c02 */ /* 0x000fe20008000f00 */
[----:B------:R-:W-:Y:S01]  /*1800*/  UIMAD.WIDE.U32 UR66, UR42, -0x21131993, UR10 ;  /* 0xdeece66d2a4278a5 */ /* 0x000fe2000f8e000a */
[----:B------:R-:W-:Y:S01]  /*1810*/  STG.E.64 desc[UR12][R2.64+0xa8], R24 ;  /* 0x0000a81802007986 */ /* 0x000fe2000c101b0c */
[----:B------:R-:W-:Y:S02]  /*1820*/  UIMAD UR72, UR42, 0x5, UR72 ;  /* 0x000000052a4878a4 */ /* 0x000fe4000f8e0248 */
[----:B------:R-:W-:Y:S01]  /*1830*/  UIADD3 UR76, UPT, UPT, UR71, UR74, URZ ;  /* 0x0000004a474c7290 */ /* 0x000fe2000fffe0ff */
[----:B------:R1:W-:Y:S01]  /*1840*/  STG.E.64 desc[UR12][R2.64+0xa0], R26 ;  /* 0x0000a01a02007986 */ /* 0x0003e2000c101b0c */
[----:B------:R-:W-:Y:S01]  /*1850*/  UIMAD.WIDE.U32 UR56, UR42, -0x42f53b4b, UR16 ;  /* 0xbd0ac4b52a3878a5 */ /* 0x000fe2000f8e0010 */
[----:B------:R-:W-:Y:S01]  /*1860*/  IMAD.U32 R5, RZ, RZ, UR71 ;  /* 0x00000047ff057e24 */ /* 0x000fe2000f8e00ff */
[----:B------:R-:W-:Y:S01]  /*1870*/  UMOV UR74, UR77 ;  /* 0x0000004d004a7c82 */ /* 0x000fe20008000000 */
[----:B------:R-:W-:Y:S01]  /*1880*/  UIADD3 UR77, UPT, UPT, UR67, UR72, URZ ;  /* 0x00000048434d7290 */ /* 0x000fe2000fffe0ff */
[----:B------:R-:W-:Y:S01]  /*1890*/  MOV R4, UR70 ;  /* 0x0000004600047c02 */ /* 0x000fe20008000f00 */
[----:B------:R-:W-:Y:S01]  /*18a0*/  UIMAD UR72, UR6, -0x42f53b4b, URZ ;  /* 0xbd0ac4b5064878a4 */ /* 0x000fe2000f8e02ff */
[----:B0-----:R-:W-:Y:S01]  /*18b0*/  MOV R11, UR67 ;  /* 0x00000043000b7c02 */ /* 0x001fe20008000f00 */
[----:B------:R-:W-:Y:S01]  /*18c0*/  UIMAD UR73, UR5, -0x4b9ff597, URZ ;  /* 0xb4600a69054978a4 */ /* 0x000fe2000f8e02ff */
[----:B------:R-:W-:Y:S01]  /*18d0*/  IMAD.U32 R13, RZ, RZ, UR57 ;  /* 0x00000039ff0d7e24 */ /* 0x000fe2000f8e00ff */
[----:B------:R-:W-:Y:S01]  /*18e0*/  UIMAD UR72, UR42, 0x20c0d498, UR72 ;  /* 0x20c0d4982a4878a4 */ /* 0x000fe2000f8e0248 */
[----:B------:R-:W-:Y:S01]  /*18f0*/  IMAD.U32 R10, RZ, RZ, UR66 ;  /* 0x00000042ff0a7e24 */ /* 0x000fe2000f8e00ff */
[----:B------:R-:W-:Y:S01]  /*1900*/  ULOP3.LUT UR5, UR5, 0xffff, URZ, 0xc0, !UPT ;  /* 0x0000ffff05057892 */ /* 0x000fe2000f8ec0ff */
[----:B------:R-:W-:Y:S01]  /*1910*/  MOV R12, UR56 ;  /* 0x00000038000c7c02 */ /* 0x000fe20008000f00 */
[----:B------:R-:W-:Y:S01]  /*1920*/  UIADD3 UR72, UPT, UPT, UR57, UR72, URZ ;  /* 0x0000004839487290 */ /* 0x000fe2000fffe0ff */
[----:B-1----:R-:W-:Y:S01]  /*1930*/  MOV R26, R18 ;  /* 0x00000012001a7202 */ /* 0x002fe20000000f00 */
[----:B------:R-:W-:Y:S01]  /*1940*/  ULOP3.LUT UR9, UR74, 0xffff, URZ, 0xc0, !UPT ;  /* 0x0000ffff4a097892 */ /* 0x000fe2000f8ec0ff */
[----:B------:R-:W-:Y:S01]  /*1950*/  MOV R18, UR42 ;  /* 0x0000002a00127c02 */ /* 0x000fe20008000f00 */
[----:B------:R-:W-:Y:S01]  /*1960*/  UIMAD.WIDE.U32 UR22, UR56, -0x21131993, UR10 ;  /* 0xdeece66d381678a5 */ /* 0x000fe2000f8e000a */
[----:B------:R-:W-:Y:S01]  /*1970*/  MOV R27, UR5 ;  /* 0x00000005001b7c02 */ /* 0x000fe20008000f00 */
[----:B------:R-:W-:-:S02]  /*1980*/  ULOP3.LUT UR5, UR72, 0xffff, URZ, 0xc0, !UPT ;  /* 0x0000ffff48057892 */ /* 0x000fc4000f8ec0ff */
[----:B------:R-:W-:Y:S01]  /*1990*/  IMAD.U32 R29, RZ, RZ, UR9 ;  /* 0x00000009ff1d7e24 */ /* 0x000fe2000f8e00ff */
[----:B------:R-:W-:Y:S01]  /*19a0*/  UIMAD.WIDE.U32 UR32, UR44, -0x4b9ff597, UR14 ;  /* 0xb4600a692c2078a5 */ /* 0x000fe2000f8e000e */
[----:B------:R0:W-:Y:S01]  /*19b0*/  STG.E.64 desc[UR12][R2.64+0xb8], R26 ;  /* 0x0000b81a02007986 */ /* 0x0001e2000c101b0c */
[----:B------:R-:W-:Y:S01]  /*19c0*/  UIMAD UR9, UR5, -0x21131993, URZ ;  /* 0xdeece66d050978a4 */ /* 0x000fe2000f8e02ff */
[----:B------:R-:W-:Y:S01]  /*19d0*/  MOV R23, UR23 ;  /* 0x0000001700177c02 */ /* 0x000fe20008000f00 */
[----:B------:R-:W-:Y:S01]  /*19e0*/  UIMAD UR73, UR44, 0x7760bb20, UR73 ;  /* 0x7760bb202c4978a4 */ /* 0x000fe2000f8e0249 */
[----:B------:R1:W-:Y:S01]  /*19f0*/  STG.E.64 desc[UR12][R2.64+0xc0], R28 ;  /* 0x0000c01c02007986 */ /* 0x0003e2000c101b0c */
[----:B------:R-:W-:Y:S01]  /*1a00*/  UIMAD UR9, UR56, 0x5, UR9 ;  /* 0x00000005380978a4 */ /* 0x000fe2000f8e0209 */
[----:B------:R-:W-:Y:S01]  /*1a10*/  MOV R20, UR32 ;  /* 0x0000002000147c02 */ /* 0x000fe20008000f00 */
[----:B------:R-:W-:Y:S02]  /*1a20*/  UIADD3 UR73, UPT, UPT, UR33, UR73, URZ ;  /* 0x0000004921497290 */ /* 0x000fe4000fffe0ff */
[----:B------:R-:W-:Y:S01]  /*1a30*/  IMAD.U32 R21, RZ, RZ, UR33 ;  /* 0x00000021ff157e24 */ /* 0x000fe2000f8e00ff */
[----:B------:R-:W-:Y:S01]  /*1a40*/  UIADD3 UR9, UPT, UPT, UR23, UR9, URZ ;  /* 0x0000000917097290 */ /* 0x000fe2000fffe0ff */
[----:B------:R-:W-:Y:S01]  /*1a50*/  MOV R24, R20 ;  /* 0x0000001400187202 */ /* 0x000fe20000000f00 */
[----:B------:R-:W-:-:S02]  /*1a60*/  ULOP3.LUT UR73, UR73, 0xffff, URZ, 0xc0, !UPT ;  /* 0x0000ffff49497892 */ /* 0x000fc4000f8ec0ff */
[----:B------:R-:W-:Y:S01]  /*1a70*/  UIMAD UR72, UR9, -0x21131993, URZ ;  /* 0xdeece66d094878a4 */ /* 0x000fe2000f8e02ff */
[----:B0-----:R-:W-:Y:S01]  /*1a80*/  IMAD.U32 R27, RZ, RZ, UR7 ;  /* 0x00000007ff1b7e24 */ /* 0x001fe2000f8e00ff */
[----:B------:R-:W-:Y:S01]  /*1a90*/  UIMAD.WIDE.U32 UR30, UR22, -0x21131993, UR10 ;  /* 0xdeece66d161e78a5 */ /* 0x000fe2000f8e000a */
[----:B------:R-:W-:Y:S01]  /*1aa0*/  IMAD.MOV.U32 R26, RZ, RZ, R22 ;  /* 0x000000ffff1a7224 */ /* 0x000fe200078e0016 */
[----:B------:R-:W-:Y:S01]  /*1ab0*/  UIMAD UR72, UR22, 0x5, UR72 ;  /* 0x00000005164878a4 */ /* 0x000fe2000f8e0248 */
[----:B------:R-:W-:Y:S01]  /*1ac0*/  MOV R25, UR73 ;  /* 0x0000004900197c02 */ /* 0x000fe20008000f00 */
[----:B------:R-:W-:Y:S01]  /*1ad0*/  ULOP3.LUT UR4, UR4, 0xffff, URZ, 0xc0, !UPT ;  /* 0x0000ffff04047892 */ /* 0x000fe2000f8ec0ff */
[----:B-1----:R-:W-:Y:S01]  /*1ae0*/  IMAD.MOV.U32 R28, RZ, RZ, R6 ;  /* 0x000000ffff1c7224 */ /* 0x002fe200078e0006 */
[----:B------:R-:W-:Y:S01]  /*1af0*/  UIADD3 UR73, UPT, UPT, UR31, UR72, URZ ;  /* 0x000000481f497290 */ /* 0x000fe2000fffe0ff */
[----:B------:R0:W-:Y:S01]  /*1b00*/  STG.E.64 desc[UR12][R2.64+0xd0], R26 ;  /* 0x0000d01a02007986 */ /* 0x0001e2000c101b0c */
[----:B------:R-:W-:Y:S01]  /*1b10*/  UIMAD UR7, UR9, -0x4b9ff597, URZ ;  /* 0xb4600a69090778a4 */ /* 0x000fe2000f8e02ff */
[----:B------:R-:W-:Y:S01]  /*1b20*/  IMAD.U32 R20, RZ, RZ, UR30 ;  /* 0x0000001eff147e24 */ /* 0x000fe2000f8e00ff */
[----:B------:R-:W-:Y:S01]  /*1b30*/  UIMAD UR72, UR9, -0x42f53b4b, URZ ;  /* 0xbd0ac4b5094878a4 */ /* 0x000fe2000f8e02ff */
[----:B------:R-:W-:Y:S01]  /*1b40*/  MOV R29, UR4 ;  /* 0x00000004001d7c02 */ /* 0x000fe20008000f00 */
[----:B------:R-:W-:Y:S01]  /*1b50*/  UIMAD UR4, UR22, 0x7760bb20, UR7 ;  /* 0x7760bb20160478a4 */ /* 0x000fe2000f8e0207 */
[----:B------:R1:W-:Y:S01]  /*1b60*/  STG.E.64 desc[UR12][R2.64+0xc8], R24 ;  /* 0x0000c81802007986 */ /* 0x0003e2000c101b0c */
[----:B------:R-:W-:Y:S01]  /*1b70*/  UIMAD.WIDE.U32 UR36, UR38, -0x21131993, UR10 ;  /* 0xdeece66d262478a5 */ /* 0x000fe2000f8e000a */
[----:B------:R-:W-:Y:S01]  /*1b80*/  MOV R21, UR31 ;  /* 0x0000001f00157c02 */ /* 0x000fe20008000f00 */
[----:B------:R-:W-:Y:S01]  /*1b90*/  UIMAD.WIDE.U32 UR34, UR22, -0x42f53b4b, UR16 ;  /* 0xbd0ac4b5162278a5 */ /* 0x000fe2000f8e0010 */
[----:B------:R2:W-:Y:S01]  /*1ba0*/  STG.E.64 desc[UR12][R2.64+0xd8], R28 ;  /* 0x0000d81c02007986 */ /* 0x0005e2000c101b0c */
[----:B------:R-:W-:-:S02]  /*1bb0*/  UIMAD UR7, UR22, 0x20c0d498, UR72 ;  /* 0x20c0d498160778a4 */ /* 0x000fc4000f8e0248 */
[----:B------:R-:W-:Y:S01]  /*1bc0*/  IMAD.U32 R22, RZ, RZ, UR22 ;  /* 0x00000016ff167e24 */ /* 0x000fe2000f8e00ff */
[----:B------:R-:W-:Y:S01]  /*1bd0*/  UIADD3 UR75, UPT, UPT, UR37, UR75, URZ ;  /* 0x0000004b254b7290 */ /* 0x000fe2000fffe0ff */
[----:B0-----:R-:W-:Y:S01]  /*1be0*/  IMAD.MOV.U32 R26, RZ, RZ, R4 ;  /* 0x000000ffff1a7224 */ /* 0x001fe200078e0004 */
[----:B------:R-:W-:Y:S01]  /*1bf0*/  UIADD3 UR7, UPT, UPT, UR35, UR7, URZ ;  /* 0x0000000723077290 */ /* 0x000fe2000fffe0ff */
[----:B------:R-:W-:Y:S01]  /*1c00*/  IMAD.U32 R16, RZ, RZ, UR36 ;  /* 0x00000024ff107e24 */ /* 0x000fe2000f8e00ff */
[----:B------:R-:W-:Y:S01]  /*1c10*/  ULOP3.LUT UR75, UR75, 0xffff, URZ, 0xc0, !UPT ;  /* 0x0000ffff4b4b7892 */ /* 0x000fe2000f8ec0ff */
[----:B------:R-:W-:Y:S01]  /*1c20*/  MOV R17, UR37 ;  /* 0x0000002500117c02 */ /* 0x000fe20008000f00 */
[----:B------:R-:W-:Y:S01]  /*1c30*/  ULOP3.LUT UR7, UR7, 0xffff, URZ, 0xc0, !UPT ;  /* 0x0000ffff07077892 */ /* 0x000fe2000f8ec0ff */
[----:B-1----:R-:W-:Y:S01]  /*1c40*/  IMAD.MOV.U32 R24, RZ, RZ, R16 ;  /* 0x000000ffff187224 */ /* 0x002fe200078e0010 */
[----:B------:R-:W-:Y:S01]  /*1c50*/  UIMAD UR74, UR6, -0x4b9ff597, URZ ;  /* 0xb4600a69064a78a4 */ /* 0x000fe2000f8e02ff */
[----:B------:R-:W-:Y:S01]  /*1c60*/  IMAD.U32 R17, RZ, RZ, UR35 ;  /* 0x00000023ff117e24 */ /* 0x000fe2000f8e00ff */
[----:B------:R-:W-:Y:S01]  /*1c70*/  UIMAD UR72, UR7, -0x21131993, URZ ;  /* 0xdeece66d074878a4 */ /* 0x000fe2000f8e02ff */
[----:B------:R-:W-:Y:S01]  /*1c80*/  MOV R25, UR75 ;  /* 0x0000004b00197c02 */ /* 0x000fe20008000f00 */
[----:B------:R-:W-:Y:S01]  /*1c90*/  ULOP3.LUT UR75, UR6, 0xffff, URZ, 0xc0, !UPT ;  /* 0x0000ffff064b7892 */ /* 0x000fe2000f8ec0ff */
[----:B--2---:R-:W-:Y:S01]  /*1ca0*/  IMAD.U32 R29, RZ, RZ, UR8 ;  /* 0x00000008ff1d7e24 */ /* 0x004fe2000f8e00ff */
[----:B------:R-:W-:Y:S01]  /*1cb0*/  UIMAD.WIDE.U32 UR18, UR34, -0x21131993, UR10 ;  /* 0xdeece66d221278a5 */ /* 0x000fe2000f8e000a */
[----:B------:R-:W-:Y:S01]  /*1cc0*/  IMAD.U32 R17, RZ, RZ, UR7 ;  /* 0x00000007ff117e24 */ /* 0x000fe2000f8e00ff */
[----:B------:R-:W-:Y:S01]  /*1cd0*/  UIMAD UR6, UR34, 0x5, UR72 ;  /* 0x00000005220678a4 */ /* 0x000fe2000f8e0248 */
[----:B------:R0:W-:Y:S01]  /*1ce0*/  STG.E.64 desc[UR12][R2.64+0xe0], R24 ;  /* 0x0000e01802007986 */ /* 0x0001e2000c101b0c */
[----:B------:R-:W-:Y:S01]  /*1cf0*/  ULOP3.LUT UR76, UR76, 0xffff, URZ, 0xc0, !UPT ;  /* 0x0000ffff4c4c7892 */ /* 0x000fe2000f8ec0ff */
[----:B------:R-:W-:Y:S01]  /*1d00*/  MOV R19, UR75 ;  /* 0x0000004b00137c02 */ /* 0x000fe20008000f00 */
[----:B------:R-:W-:Y:S01]  /*1d10*/  UIADD3 UR6, UPT, UPT, UR19, UR6, URZ ;  /* 0x0000000613067290 */ /* 0x000fe2000fffe0ff */
[----:B------:R-:W-:Y:S01]  /*1d20*/  MOV R28, R8 ;  /* 0x00000008001c7202 */ /* 0x000fe20000000f00 */
[----:B------:R-:W-:Y:S01]  /*1d30*/  UIMAD.WIDE.U32 UR24, UR18, -0x21131993, UR10 ;  /* 0xdeece66d121878a5 */ /* 0x000fe2000f8e000a */
[----:B------:R-:W-:Y:S01]  /*1d40*/  MOV R9, UR19 ;  /* 0x0000001300097c02 */ /* 0x000fe20008000f00 */
[----:B------:R-:W-:Y:S01]  /*1d50*/  UIMAD UR8, UR6, -0x21131993, URZ ;  /* 0xdeece66d060878a4 */ /* 0x000fe2000f8e02ff */
[----:B------:R-:W-:Y:S01]  /*1d60*/  MOV R27, UR76 ;  /* 0x0000004c001b7c02 */ /* 0x000fe20008000f00 */
[----:B------:R-:W-:Y:S01]  /*1d70*/  UMOV UR76, UR73 ;  /* 0x00000049004c7c82 */ /* 0x000fe20008000000 */
[----:B------:R-:W-:Y:S01]  /*1d80*/  ULOP3.LUT UR75, UR77, 0xffff, URZ, 0xc0, !UPT ;  /* 0x0000ffff4d4b7892 */ /* 0x000fe2000f8ec0ff */
[----:B------:R-:W-:Y:S01]  /*1d90*/  MOV R5, UR25 ;  /* 0x0000001900057c02 */ /* 0x000fe20008000f00 */
[----:B------:R-:W-:Y:S01]  /*1da0*/  UIMAD UR8, UR18, 0x5, UR8 ;  /* 0x00000005120878a4 */ /* 0x000fe2000f8e0208 */
[----:B------:R1:W-:Y:S01]  /*1db0*/  STG.E.64 desc[UR12][R2.64+0xe8], R26 ;  /* 0x0000e81a02007986 */ /* 0x0003e2000c101b0c */
[----:B------:R-:W-:Y:S01]  /*1dc0*/  UIMAD.WIDE.U32 UR28, UR42, -0x4b9ff597, UR14 ;  /* 0xb4600a692a1c78a5 */ /* 0x000fe2000f8e000e */
[----:B------:R-:W-:Y:S01]  /*1dd0*/  IMAD.U32 R8, RZ, RZ, UR18 ;  /* 0x00000012ff087e24 */ /* 0x000fe2000f8e00ff */
[----:B------:R-:W-:Y:S01]  /*1de0*/  UIADD3 UR77, UPT, UPT, UR25, UR8, URZ ;  /* 0x00000008194d7290 */ /* 0x000fe2000fffe0ff */
[----:B0-----:R-:W-:Y:S01]  /*1df0*/  IMAD.U32 R25, RZ, RZ, UR75 ;  /* 0x0000004bff197e24 */ /* 0x001fe2000f8e00ff */
[----:B------:R-:W-:Y:S01]  /*1e00*/  UIMAD UR8, UR6, -0x4b9ff597, URZ ;  /* 0xb4600a69060878a4 */ /* 0x000fe2000f8e02ff */
[----:B------:R-:W-:Y:S01]  /*1e10*/  MOV R24, R10 ;  /* 0x0000000a00187202 */ /* 0x000fe20000000f00 */
[----:B------:R-:W-:Y:S01]  /*1e20*/  UMOV UR25, UR76 ;  /* 0x0000004c00197c82 */ /* 0x000fe20008000000 */
[----:B------:R-:W-:Y:S01]  /*1e30*/  UIMAD UR76, UR6, -0x42f53b4b, URZ ;  /* 0xbd0ac4b5064c78a4 */ /* 0x000fe2000f8e02ff */
[----:B------:R-:W-:Y:S01]  /*1e40*/  IMAD.U32 R15, RZ, RZ, UR29 ;  /* 0x0000001dff0f7e24 */ /* 0x000fe2000f8e00ff */
[----:B------:R-:W-:Y:S01]  /*1e50*/  UIMAD.WIDE.U32 UR60, UR18, -0x42f53b4b, UR16 ;  /* 0xbd0ac4b5123c78a5 */ /* 0x000fe2000f8e0010 */
[----:B------:R-:W-:Y:S01]  /*1e60*/  MOV R14, UR28 ;  /* 0x0000001c000e7c02 */ /* 0x000fe20008000f00 */
[----:B------:R-:W-:Y:S01]  /*1e70*/  UIMAD UR74, UR42, 0x7760bb20, UR74 ;  /* 0x7760bb202a4a78a4 */ /* 0x000fe2000f8e024a */
[----:B------:R-:W-:Y:S01]  /*1e80*/  IMAD.U32 R4, RZ, RZ, UR24 ;  /* 0x00000018ff047e24 */ /* 0x000fe2000f8e00ff */
[----:B------:R-:W-:Y:S01]  /*1e90*/  UIMAD UR76, UR18, 0x20c0d498, UR76 ;  /* 0x20c0d498124c78a4 */ /* 0x000fe2000f8e024c */
[----:B-1----:R-:W-:Y:S01]  /*1ea0*/  IMAD.U32 R27, RZ, RZ, UR5 ;  /* 0x00000005ff1b7e24 */ /* 0x002fe2000f8e00ff */
[----:B------:R-:W-:Y:S01]  /*1eb0*/  UIMAD.WIDE.U32 UR50, UR18, -0x4b9ff597, UR14 ;  /* 0xb4600a69123278a5 */ /* 0x000fe2000f8e000e */
[----:B------:R-:W-:Y:S01]  /*1ec0*/  IMAD.U32 R13, RZ, RZ, UR61 ;  /* 0x0000003dff0d7e24 */ /* 0x000fe2000f8e00ff */
[----:B------:R-:W-:Y:S01]  /*1ed0*/  UIMAD UR8, UR18, 0x7760bb20, UR8 ;  /* 0x7760bb20120878a4 */ /* 0x000fe2000f8e0208 */
[----:B------:R-:W-:Y:S01]  /*1ee0*/  IMAD.MOV.U32 R26, RZ, RZ, R12 ;  /* 0x000000ffff1a7224 */ /* 0x000fe200078e000c */
[----:B------:R-:W-:Y:S01]  /*1ef0*/  UIADD3 UR74, UPT, UPT, UR29, UR74, URZ ;  /* 0x0000004a1d4a7290 */ /* 0x000fe2000fffe0ff */
[----:B------:R-:W-:Y:S01]  /*1f00*/  MOV R12, UR60 ;  /* 0x0000003c000c7c02 */ /* 0x000fe20008000f00 */
[----:B------:R-:W-:Y:S01]  /*1f10*/  UIADD3 UR76, UPT, UPT, UR61, UR76, URZ ;  /* 0x0000004c3d4c7290 */ /* 0x000fe2000fffe0ff */
[----:B------:R-:W-:Y:S01]  /*1f20*/  IMAD.U32 R11, RZ, RZ, UR51 ;  /* 0x00000033ff0b7e24 */ /* 0x000fe2000f8e00ff */
[----:B------:R-:W-:Y:S01]  /*1f30*/  ULOP3.LUT UR9, UR9, 0xffff, URZ, 0xc0, !UPT ;  /* 0x0000ffff09097892 */ /* 0x000fe2000f8ec0ff */
[----:B------:R-:W-:Y:S01]  /*1f40*/  MOV R10, UR50 ;  /* 0x00000032000a7c02 */ /* 0x000fe20008000f00 */
[----:B------:R-:W-:Y:S01]  /*1f50*/  UIADD3 UR5, UPT, UPT, UR51, UR8, URZ ;  /* 0x0000000833057290 */ /* 0x000fe2000fffe0ff */
[----:B------:R-:W-:Y:S01]  /*1f60*/  STG.E.64 desc[UR12][R2.64+0xf8], R18 ;  /* 0x0000f81202007986 */ /* 0x000fe2000c101b0c */
[----:B------:R-:W-:Y:S01]  /*1f70*/  ULOP3.LUT UR74, UR74, 0xffff, URZ, 0xc0, !UPT ;  /* 0x0000ffff4a4a7892 */ /* 0x000fe2000f8ec0ff */
[----:B------:R-:W-:Y:S01]  /*1f80*/  MOV R16, UR34 ;  /* 0x0000002200107c02 */ /* 0x000fe20008000f00 */
[----:B------:R-:W-:Y:S01]  /*1f90*/  ULOP3.LUT UR8, UR76, 0xffff, URZ, 0xc0, !UPT ;  /* 0x0000ffff4c087892 */ /* 0x000fe2000f8ec0ff */
[----:B------:R-:W-:Y:S01]  /*1fa0*/  MOV R23, UR9 ;  /* 0x0000000900177c02 */ /* 0x000fe20008000f00 */
[----:B------:R-:W-:Y:S01]  /*1fb0*/  UIMAD.WIDE.U32 UR62, UR22, -0x4b9ff597, UR14 ;  /* 0xb4600a69163e78a5 */ /* 0x000fe2000f8e000e */
[----:B------:R-:W-:Y:S01]  /*1fc0*/  STG.E.64 desc[UR12][R2.64+0xf0], R28 ;  /* 0x0000f01c02007986 */ /* 0x000fe2000c101b0c */
[----:B------:R-:W-:Y:S01]  /*1fd0*/  UIMAD UR9, UR8, -0x21131993, URZ ;  /* 0xdeece66d080978a4 */ /* 0x000fe2000f8e02ff */
[----:B------:R-:W-:Y:S01]  /*1fe0*/  MOV R15, UR74 ;  /* 0x0000004a000f7c02 */ /* 0x000fe20008000f00 */
[----:B------:R-:W-:Y:S01]  /*1ff0*/  UMOV UR75, UR25 ;  /* 0x00000019004b7c82 */ /* 0x000fe20008000000 */
[----:B------:R-:W-:Y:S01]  /*2000*/  UIADD3 UR4, UPT, UPT, UR63, UR4, URZ ;  /* 0x000000043f047290 */ /* 0x000fe2000fffe0ff */
[----:B------:R-:W-:Y:S01]  /*2010*/  MOV R13, UR8 ;  /* 0x00000008000d7c02 */ /* 0x000fe20008000f00 */
[----:B------:R-:W-:Y:S01]  /*2020*/  ULOP3.LUT UR74, UR75, 0xffff, URZ, 0xc0, !UPT ;  /* 0x0000ffff4b4a7892 */ /* 0x000fe2000f8ec0ff */
[----:B------:R0:W-:Y:S01]  /*2030*/  STG.E.64 desc[UR12][R2.64+0x108], R14 ;  /* 0x0001080e02007986 */ /* 0x0001e2000c101b0c */
[----:B------:R-:W-:Y:S01]  /*2040*/  UIMAD.WIDE.U32 UR64, UR60, -0x21131993, UR10 ;  /* 0xdeece66d3c4078a5 */ /* 0x000fe2000f8e000a */
[----:B------:R-:W-:Y:S01]  /*2050*/  IMAD.U32 R6, RZ, RZ, UR62 ;  /* 0x0000003eff067e24 */ /* 0x000fe2000f8e00ff */
[----:B------:R-:W-:Y:S01]  /*2060*/  UIMAD UR75, UR60, 0x5, UR9 ;  /* 0x000000053c4b78a4 */ /* 0x000fe2000f8e0209 */
[----:B------:R-:W-:Y:S01]  /*2070*/  MOV R7, UR63 ;  /* 0x0000003f00077c02 */ /* 0x000fe20008000f00 */
[----:B------:R-:W-:Y:S01]  /*2080*/  ULOP3.LUT UR9, UR4, 0xffff, URZ, 0xc0, !UPT ;  /* 0x0000ffff04097892 */ /* 0x000fe2000f8ec0ff */
[----:B------:R-:W-:Y:S01]  /*2090*/  STG.E.64 desc[UR12][R2.64+0x150], R12 ;  /* 0x0001500c02007986 */ /* 0x000fe2000c101b0c */
[----:B------:R-:W-:Y:S01]  /*20a0*/  UIADD3 UR4, UPT, UPT, UR65, UR75, URZ ;  /* 0x0000004b41047290 */ /* 0x000fe2000fffe0ff */
[----:B------:R-:W-:Y:S01]  /*20b0*/  IMAD.U32 R21, RZ, RZ, UR74 ;  /* 0x0000004aff157e24 */ /* 0x000fe2000f8e00ff */
[----:B------:R-:W-:Y:S01]  /*20c0*/  UIMAD.WIDE.U32 UR20, UR64, -0x21131993, UR10 ;  /* 0xdeece66d401478a5 */ /* 0x000fe2000f8e000a */
[----:B------:R-:W-:Y:S01]  /*20d0*/  STG.E.64 desc[UR12][R2.64+0x100], R24 ;  /* 0x0001001802007986 */ /* 0x000fe2000c101b0c */
[----:B------:R-:W-:-:S02]  /*20e0*/  UIMAD UR76, UR4, -0x21131993, URZ ;  /* 0xdeece66d044c78a4 */ /* 0x000fc4000f8e02ff */
[----:B------:R-:W-:Y:S01]  /*20f0*/  UIMAD.WIDE.U32 UR58, UR64, -0x42f53b4b, UR16 ;  /* 0xbd0ac4b5403a78a5 */ /* 0x000fe2000f8e0010 */
[----:B0-----:R-:W-:Y:S01]  /*2100*/  MOV R15, UR9 ;  /* 0x00000009000f7c02 */ /* 0x001fe20008000f00 */
[----:B------:R-:W-:Y:S01]  /*2110*/  UIMAD UR9, UR4, -0x42f53b4b, URZ ;  /* 0xbd0ac4b5040978a4 */ /* 0x000fe2000f8e02ff */
[----:B------:R-:W-:Y:S01]  /*2120*/  MOV R14, R6 ;  /* 0x00000006000e7202 */ /* 0x000fe20000000f00 */
[----:B------:R-:W-:Y:S01]  /*2130*/  UIMAD UR76, UR64, 0x5, UR76 ;  /* 0x00000005404c78a4 */ /* 0x000fe2000f8e024c */
[----:B------:R-:W-:Y:S01]  /*2140*/  MOV R7, UR21 ;  /* 0x0000001500077c02 */ /* 0x000fe20008000f00 */
[----:B------:R-:W-:Y:S01]  /*2150*/  UIMAD UR9, UR64, 0x20c0d498, UR9 ;  /* 0x20c0d498400978a4 */ /* 0x000fe2000f8e0209 */
[----:B------:R-:W-:Y:S01]  /*2160*/  IMAD.U32 R6, RZ, RZ, UR20 ;  /* 0x00000014ff067e24 */ /* 0x000fe2000f8e00ff */
[----:B------:R-:W-:Y:S01]  /*2170*/  ULOP3.LUT UR5, UR5, 0xffff, URZ, 0xc0, !UPT ;  /* 0x0000ffff05057892 */ /* 0x000fe2000f8ec0ff */
[----:B------:R0:W-:Y:S01]  /*2180*/  STG.E.64 desc[UR12][R2.64+0x128], R14 ;  /* 0x0001280e02007986 */ /* 0x0001e2000c101b0c */
[----:B------:R-:W-:-:S02]  /*2190*/  UIADD3 UR76, UPT, UPT, UR21, UR76, URZ ;  /* 0x0000004c154c7290 */ /* 0x000fc4000fffe0ff */
[----:B------:R-:W-:Y:S01]  /*21a0*/  ULOP3.LUT UR7, UR77, 0xffff, URZ, 0xc0, !UPT ;  /* 0x0000ffff4d077892 */ /* 0x000fe2000f8ec0ff */
[----:B------:R-:W-:Y:S01]  /*21b0*/  STG.E.64 desc[UR12][R2.64+0x110], R26 ;  /* 0x0001101a02007986 */ /* 0x000fe2000c101b0c */
[----:B------:R-:W-:Y:S01]  /*21c0*/  UIADD3 UR9, UPT, UPT, UR59, UR9, URZ ;  /* 0x000000093b097290 */ /* 0x000fe2000fffe0ff */
[----:B------:R-:W-:Y:S01]  /*21d0*/  IMAD.U32 R11, RZ, RZ, UR5 ;  /* 0x00000005ff0b7e24 */ /* 0x000fe2000f8e00ff */
[----:B------:R-:W-:Y:S01]  /*21e0*/  ULOP3.LUT UR6, UR6, 0xffff, URZ, 0xc0, !UPT ;  /* 0x0000ffff06067892 */ /* 0x000fe2000f8ec0ff */
[----:B------:R-:W-:Y:S01]  /*21f0*/  STG.E.64 desc[UR12][R2.64+0x118], R22 ;  /* 0x0001181602007986 */ /* 0x000fe2000c101b0c */
[----:B------:R-:W-:Y:S01]  /*2200*/  MOV R5, UR7 ;  /* 0x0000000700057c02 */ /* 0x000fe20008000f00 */
[----:B------:R-:W-:Y:S01]  /*2210*/  ULOP3.LUT UR5, UR9, 0xffff, URZ, 0xc0, !UPT ;  /* 0x0000ffff09057892 */ /* 0x000fe2000f8ec0ff */
[----:B------:R-:W-:Y:S02]  /*2220*/  UMOV UR7, UR76 ;  /* 0x0000004c00077c82 */ /* 0x000fe40008000000 */
[----:B------:R-:W-:Y:S01]  /*2230*/  IMAD.U32 R9, RZ, RZ, UR6 ;  /* 0x00000006ff097e24 */ /* 0x000fe2000f8e00ff */
[----:B------:R-:W-:Y:S01]  /*2240*/  UMOV UR8, UR7 ;  /* 0x0000000700087c82 */ /* 0x000fe20008000000 */
[----:B------:R-:W-:Y:S01]  /*2250*/  UIMAD UR7, UR5, -0x21131993, URZ ;  /* 0xdeece66d050778a4 */ /* 0x000fe2000f8e02ff */
[----:B0-----:R-:W-:Y:S01]  /*2260*/  IMAD.U32 R15, RZ, RZ, UR59 ;  /* 0x0000003bff0f7e24 */ /* 0x001fe2000f8e00ff */
[----:B------:R-:W-:Y:S01]  /*2270*/  UIMAD UR6, UR4, -0x4b9ff597, URZ ;  /* 0xb4600a69040678a4 */ /* 0x000fe2000f8e02ff */
[----:B------:R0:W-:Y:S01]  /*2280*/  STG.E.64 desc[UR12][R2.64+0x138], R8 ;  /* 0x0001380802007986 */ /* 0x0001e2000c101b0c */
[----:B------:R-:W-:Y:S01]  /*2290*/  ULOP3.LUT UR4, UR4, 0xffff, URZ, 0xc0, !UPT ;  /* 0x0000ffff04047892 */ /* 0x000fe2000f8ec0ff */
[----:B------:R-:W-:Y:S01]  /*22a0*/  MOV R14, UR58 ;  /* 0x0000003a000e7c02 */ /* 0x000fe20008000f00 */
[----:B------:R-:W-:Y:S01]  /*22b0*/  UIMAD.WIDE.U32 UR40, UR58, -0x21131993, UR10 ;  /* 0xdeece66d3a2878a5 */ /* 0x000fe2000f8e000a */
[----:B------:R-:W-:Y:S01]  /*22c0*/  STG.E.64 desc[UR12][R2.64+0x140], R4 ;  /* 0x0001400402007986 */ /* 0x000fe2000c101b0c */
[----:B------:R-:W-:-:S02]  /*22d0*/  UIMAD UR7, UR58, 0x5, UR7 ;  /* 0x000000053a0778a4 */ /* 0x000fc4000f8e0207 */
[----:B------:R-:W-:Y:S01]  /*22e0*/  UIMAD.WIDE.U32 UR46, UR64, -0x4b9ff597, UR14 ;  /* 0xb4600a69402e78a5 */ /* 0x000fe2000f8e000e */
[----:B------:R1:W-:Y:S01]  /*22f0*/  STG.E.64 desc[UR12][R2.64+0x148], R10 ;  /* 0x0001480a02007986 */ /* 0x0003e2000c101b0c */
[----:B------:R-:W-:Y:S02]  /*2300*/  UIADD3 UR7, UPT, UPT, UR41, UR7, URZ ;  /* 0x0000000729077290 */ /* 0x000fe4000fffe0ff */
[----:B------:R-:W-:Y:S01]  /*2310*/  UIMAD UR6, UR64, 0x7760bb20, UR6 ;  /* 0x7760bb20400678a4 */ /* 0x000fe2000f8e0206 */
[----:B------:R-:W-:Y:S01]  /*2320*/  STG.E.64 desc[UR12][R2.64+0x120], R20 ;  /* 0x0001201402007986 */ /* 0x000fe2000c101b0c */
[----:B------:R-:W-:Y:S01]  /*2330*/  UIMAD UR59, UR7, -0x42f53b4b, URZ ;  /* 0xbd0ac4b5073b78a4 */ /* 0x000fe2000f8e02ff */
[----:B0-----:R-:W-:Y:S01]  /*2340*/  MOV R9, UR65 ;  /* 0x0000004100097c02 */ /* 0x001fe20008000f00 */
[----:B------:R-:W-:Y:S01]  /*2350*/  UMOV UR65, UR8 ;  /* 0x0000000800417c82 */ /* 0x000fe20008000000 */
[----:B------:R-:W-:Y:S01]  /*2360*/  IMAD.U32 R9, RZ, RZ, UR4 ;  /* 0x00000004ff097e24 */ /* 0x000fe2000f8e00ff */
[----:B------:R-:W-:Y:S01]  /*2370*/  ULOP3.LUT UR4, UR65, 0xffff, URZ, 0xc0, !UPT ;  /* 0x0000ffff41047892 */ /* 0x000fe2000f8ec0ff */
[----:B------:R-:W-:Y:S01]  /*2380*/  IMAD.U32 R8, RZ, RZ, UR64 ;  /* 0x00000040ff087e24 */ /* 0x000fe2000f8e00ff */
[----:B------:R-:W-:Y:S01]  /*2390*/  UIMAD.WIDE.U32 UR54, UR40, -0x42f53b4b, UR16 ;  /* 0xbd0ac4b5283678a5 */ /* 0x000fe2000f8e0010 */
[----:B------:R-:W-:Y:S01]  /*23a0*/  MOV R18, UR46 ;  /* 0x0000002e00127c02 */ /* 0x000fe20008000f00 */
[----:B------:R-:W-:Y:S01]  /*23b0*/  UIADD3 UR6, UPT, UPT, UR47, UR6, URZ ;  /* 0x000000062f067290 */ /* 0x000fe2000fffe0ff */
[----:B-1----:R-:W-:Y:S01]  /*23c0*/  MOV R11, UR5 ;  /* 0x00000005000b7c02 */ /* 0x002fe20008000f00 */
[----:B------:R-:W-:Y:S01]  /*23d0*/  UIMAD UR64, UR7, -0x21131993, URZ ;  /* 0xdeece66d074078a4 */ /* 0x000fe2000f8e02ff */
[----:B------:R-:W-:Y:S01]  /*23e0*/  MOV R7, UR4 ;  /* 0x0000000400077c02 */ /* 0x000fe20008000f00 */
[----:B------:R-:W-:Y:S01]  /*23f0*/  UIMAD UR4, UR40, 0x20c0d498, UR59 ;  /* 0x20c0d498280478a4 */ /* 0x000fe2000f8e023b */
[----:B------:R0:W-:Y:S01]  /*2400*/  STG.E.64 desc[UR12][R2.64+0x158], R8 ;  /* 0x0001580802007986 */ /* 0x0001e2000c101b0c */
[----:B------:R-:W-:Y:S01]  /*2410*/  ULOP3.LUT UR6, UR6, 0xffff, URZ, 0xc0, !UPT ;  /* 0x0000ffff06067892 */ /* 0x000fe2000f8ec0ff */
[----:B------:R-:W-:Y:S01]  /*2420*/  MOV R10, R14 ;  /* 0x0000000e000a7202 */ /* 0x000fe20000000f00 */
[----:B------:R-:W-:Y:S01]  /*2430*/  UIADD3 UR4, UPT, UPT, UR55, UR4, URZ ;  /* 0x0000000437047290 */ /* 0x000fe2000fffe0ff */
[----:B------:R1:W-:Y:S01]  /*2440*/  STG.E.64 desc[UR12][R2.64+0x160], R6 ;  /* 0x0001600602007986 */ /* 0x0003e2000c101b0c */
[----:B------:R-:W-:Y:S01]  /*2450*/  UIMAD UR58, UR7, -0x4b9ff597, URZ ;  /* 0xb4600a69073a78a4 */ /* 0x000fe2000f8e02ff */
[----:B------:R-:W-:Y:S01]  /*2460*/  IMAD.MOV.U32 R4, RZ, RZ, R18 ;  /* 0x000000ffff047224 */ /* 0x000fe200078e0012 */
[----:B------:R-:W-:Y:S01]  /*2470*/  ULOP3.LUT UR4, UR4, 0xffff, URZ, 0xc0, !UPT ;  /* 0x0000ffff04047892 */ /* 0x000fe2000f8ec0ff */
[----:B------:R-:W-:Y:S01]  /*2480*/  IMAD.U32 R5, RZ, RZ, UR6 ;  /* 0x00000006ff057e24 */ /* 0x000fe2000f8e00ff */
[----:B------:R-:W-:Y:S01]  /*2490*/  UIMAD.WIDE.U32 UR52, UR40, -0x21131993, UR10 ;  /* 0xdeece66d283478a5 */ /* 0x000fe2000f8e000a */
[----:B------:R2:W-:Y:S01]  /*24a0*/  STG.E.64 desc[UR12][R2.64+0x170], R10 ;  /* 0x0001700a02007986 */ /* 0x0005e2000c101b0c */
[----:B------:R-:W-:Y:S01]  /*24b0*/  UIMAD.WIDE.U32 UR26, UR40, -0x4b9ff597, UR14 ;  /* 0xb4600a69281a78a5 */ /* 0x000fe2000f8e000e */
[----:B------:R-:W-:Y:S01]  /*24c0*/  MOV R14, UR54 ;  /* 0x00000036000e7c02 */ /* 0x000fe20008000f00 */
[----:B------:R-:W-:-:S02]  /*24d0*/  UIMAD UR5, UR40, 0x5, UR64 ;  /* 0x00000005280578a4 */ /* 0x000fc4000f8e0240 */
[----:B0-----:R-:W-:Y:S01]  /*24e0*/  IMAD.U32 R8, RZ, RZ, UR40 ;  /* 0x00000028ff087e24 */ /* 0x001fe2000f8e00ff */
[----:B------:R-:W-:Y:S01]  /*24f0*/  UIMAD UR6, UR40, 0x7760bb20, UR58 ;  /* 0x7760bb20280678a4 */ /* 0x000fe2000f8e023a */
[----:B------:R-:W-:Y:S01]  /*2500*/  MOV R9, UR41 ;  /* 0x0000002900097c02 */ /* 0x000fe20008000f00 */
[----:B------:R-:W-:Y:S01]  /*2510*/  ULOP3.LUT UR7, UR7, 0xffff, URZ, 0xc0, !UPT ;  /* 0x0000ffff07077892 */ /* 0x000fe2000f8ec0ff */
[----:B------:R-:W-:Y:S01]  /*2520*/  IMAD.U32 R13, RZ, RZ, UR27 ;  /* 0x0000001bff0d7e24 */ /* 0x000fe2000f8e00ff */
[----:B------:R-:W-:Y:S01]  /*2530*/  UIMAD UR40, UR4, -0x21131993, URZ ;  /* 0xdeece66d042878a4 */ /* 0x000fe2000f8e02ff */
[----:B------:R-:W-:Y:S01]  /*2540*/  MOV R12, UR26 ;  /* 0x0000001a000c7c02 */ /* 0x000fe20008000f00 */
[----:B------:R-:W-:Y:S02]  /*2550*/  UIADD3 UR5, UPT, UPT, UR53, UR5, URZ ;  /* 0x0000000535057290 */ /* 0x000fe4000fffe0ff */
[----:B-1----:R-:W-:Y:S01]  /*2560*/  IMAD.U32 R7, RZ, RZ, UR53 ;  /* 0x00000035ff077e24 */ /* 0x002fe2000f8e00ff */
[----:B------:R-:W-:Y:S01]  /*2570*/  UIMAD.WIDE.U32 UR32, UR54, -0x21131993, UR10 ;  /* 0xdeece66d362078a5 */ /* 0x000fe2000f8e000a */
[----:B------:R-:W-:Y:S01]  /*2580*/  IMAD.U32 R9, RZ, RZ, UR7 ;  /* 0x00000007ff097e24 */ /* 0x000fe2000f8e00ff */
[----:B------:R-:W-:Y:S01]  /*2590*/  UIMAD UR40, UR54, 0x5, UR40 ;  /* 0x00000005362878a4 */ /* 0x000fe2000f8e0228 */
[----:B------:R-:W-:Y:S01]  /*25a0*/  MOV R6, UR52 ;  /* 0x0000003400067c02 */ /* 0x000fe20008000f00 */
[----:B------:R-:W-:Y:S01]  /*25b0*/  ULOP3.LUT UR7, UR5, 0xffff, URZ, 0xc0, !UPT ;  /* 0x0000ffff05077892 */ /* 0x000fe2000f8ec0ff */
[----:B------:R0:W-:Y:S01]  /*25c0*/  STG.E.64 desc[UR12][R2.64+0x168], R4 ;  /* 0x0001680402007986 */ /* 0x0001e2000c101b0c */
[----:B------:R-:W-:-:S02]  /*25d0*/  UIADD3 UR5, UPT, UPT, UR33, UR40, URZ ;  /* 0x0000002821057290 */ /* 0x000fc4000fffe0ff */
[----:B--2---:R-:W-:Y:S01]  /*25e0*/  IMAD.U32 R11, RZ, RZ, UR33 ;  /* 0x00000021ff0b7e24 */ /* 0x004fe2000f8e00ff */
[----:B------:R-:W-:Y:S01]  /*25f0*/  UIADD3 UR6, UPT, UPT, UR27, UR6, URZ ;  /* 0x000000061b067290 */ /* 0x000fe2000fffe0ff */
[----:B------:R1:W-:Y:S01]  /*2600*/  STG.E.64 desc[UR12][R2.64+0x178], R8 ;  /* 0x0001780802007986 */ /* 0x0003e2000c101b0c */
[----:B------:R-:W-:Y:S01]  /*2610*/  UIMAD UR27, UR5, -0x42f53b4b, URZ ;  /* 0xbd0ac4b5051b78a4 */ /* 0x000fe2000f8e02ff */
[----:B------:R-:W-:Y:S01]  /*2620*/  MOV R10, UR32 ;  /* 0x00000020000a7c02 */ /* 0x000fe20008000f00 */
[----:B------:R-:W-:Y:S01]  /*2630*/  UIMAD.WIDE.U32 UR48, UR32, -0x42f53b4b, UR16 ;  /* 0xbd0ac4b5203078a5 */ /* 0x000fe2000f8e0010 */
[----:B------:R-:W-:Y:S01]  /*2640*/  IMAD.U32 R19, RZ, RZ, UR47 ;  /* 0x0000002fff137e24 */ /* 0x000fe2000f8e00ff */
[----:B------:R-:W-:Y:S01]  /*2650*/  UIMAD UR27, UR32, 0x20c0d498, UR27 ;  /* 0x20c0d498201b78a4 */ /* 0x000fe2000f8e021b */
[----:B------:R-:W-:Y:S01]  /*2660*/  R2UR UR65, R0 ;  /* 0x00000000004172ca */ /* 0x000fe200000e0000 */
[----:B------:R-:W-:Y:S01]  /*2670*/  ULOP3.LUT UR6, UR6, 0xffff, URZ, 0xc0, !UPT ;  /* 0x0000ffff06067892 */ /* 0x000fe2000f8ec0ff */
[----:B------:R-:W-:Y:S01]  /*2680*/  STG.E.64 desc[UR12][R2.64+0x130], R16 ;  /* 0x0001301002007986 */ /* 0x000fe2000c101b0c */
[----:B------:R-:W-:Y:S01]  /*2690*/  UIMAD UR40, UR5, -0x21131993, URZ ;  /* 0xdeece66d052878a4 */ /* 0x000fe2000f8e02ff */
[----:B0-----:R-:W-:Y:S01]  /*26a0*/  IMAD.MOV.U32 R4, RZ, RZ, R6 ;  /* 0x000000ffff047224 */ /* 0x001fe200078e0006 */
[----:B------:R-:W-:Y:S01]  /*26b0*/  UIMAD UR26, UR5, -0x4b9ff597, URZ ;  /* 0xb4600a69051a78a4 */ /* 0x000fe2000f8e02ff */
[----:B------:R-:W-:Y:S01]  /*26c0*/  MOV R6, R12 ;  /* 0x0000000c00067202 */ /* 0x000fe20000000f00 */
[----:B------:R-:W-:Y:S01]  /*26d0*/  ULOP3.LUT UR5, UR5, 0xffff, URZ, 0xc0, !UPT ;  /* 0x0000ffff05057892 */ /* 0x000fe2000f8ec0ff */
[----:B-1----:R-:W-:Y:S01]  /*26e0*/  MOV R9, UR4 ;  /* 0x0000000400097c02 */ /* 0x002fe20008000f00 */
[----:B------:R-:W-:Y:S01]  /*26f0*/  UIADD3 UR4, UPT, UPT, UR49, UR27, URZ ;  /* 0x0000001b31047290 */ /* 0x000fe2000fffe0ff */
[----:B------:R-:W-:Y:S01]  /*2700*/  IMAD.U32 R7, RZ, RZ, UR6 ;  /* 0x00000006ff077e24 */ /* 0x000fe2000f8e00ff */
[----:B------:R-:W-:Y:S01]  /*2710*/  UIMAD.WIDE.U32 UR36, UR32, -0x4b9ff597, UR14 ;  /* 0xb4600a69202478a5 */ /* 0x000fe2000f8e000e */
[----:B------:R-:W-:Y:S01]  /*2720*/  MOV R5, UR7 ;  /* 0x0000000700057c02 */ /* 0x000fe20008000f00 */
[----:B------:R-:W-:Y:S01]  /*2730*/  ULOP3.LUT UR4, UR4, 0xffff, URZ, 0xc0, !UPT ;  /* 0x0000ffff04047892 */ /* 0x000fe2000f8ec0ff */
[----:B------:R-:W-:Y:S01]  /*2740*/  MOV R11, UR5 ;  /* 0x00000005000b7c02 */ /* 0x000fe20008000f00 */
[----:B------:R-:W-:Y:S01]  /*2750*/  UIMAD UR26, UR32, 0x7760bb20, UR26 ;  /* 0x7760bb20201a78a4 */ /* 0x000fe2000f8e021a */
[----:B------:R0:W-:Y:S01]  /*2760*/  STG.E.64 desc[UR12][R2.64+0x188], R6 ;  /* 0x0001880602007986 */ /* 0x0001e2000c101b0c */
[----:B------:R-:W-:Y:S01]  /*2770*/  UIMAD UR6, UR4, -0x21131993, URZ ;  /* 0xdeece66d040678a4 */ /* 0x000fe2000f8e02ff */
[----:B------:R-:W-:Y:S01]  /*2780*/  IMAD.MOV.U32 R8, RZ, RZ, R14 ;  /* 0x000000ffff087224 */ /* 0x000fe200078e000e */
[----:B------:R-:W-:Y:S01]  /*2790*/  UIMAD.WIDE.U32 UR70, UR48, -0x21131993, UR10 ;  /* 0xdeece66d304678a5 */ /* 0x000fe2000f8e000a */
[----:B------:R1:W-:Y:S01]  /*27a0*/  STG.E.64 desc[UR12][R2.64+0x180], R4 ;  /* 0x0001800402007986 */ /* 0x0003e2000c101b0c */
[----:B------:R-:W-:-:S02]  /*27b0*/  UIMAD UR6, UR48, 0x5, UR6 ;  /* 0x00000005300678a4 */ /* 0x000fc4000f8e0206 */
[----:B------:R-:W-:Y:S01]  /*27c0*/  IMAD.U32 R14, RZ, RZ, UR48 ;  /* 0x00000030ff0e7e24 */ /* 0x000fe2000f8e00ff */
[----:B------:R-:W-:Y:S01]  /*27d0*/  UIADD3 UR5, UPT, UPT, UR37, UR26, URZ ;  /* 0x0000001a25057290 */ /* 0x000fe2000fffe0ff */
[----:B------:R2:W-:Y:S01]  /*27e0*/  STG.E.64 desc[UR12][R2.64+0x190], R8 ;  /* 0x0001900802007986 */ /* 0x0005e2000c101b0c */
[----:B------:R-:W-:Y:S01]  /*27f0*/  UIADD3 UR6, UPT, UPT, UR71, UR6, URZ ;  /* 0x0000000647067290 */ /* 0x000fe2000fffe0ff */
[----:B------:R-:W-:Y:S01]  /*2800*/  IMAD.U32 R12, RZ, RZ, UR36 ;  /* 0x00000024ff0c7e24 */ /* 0x000fe2000f8e00ff */
[----:B------:R-:W-:Y:S01]  /*2810*/  ULOP3.LUT UR5, UR5, 0xffff, URZ, 0xc0, !UPT ;  /* 0x0000ffff05057892 */ /* 0x000fe2000f8ec0ff */
[----:B------:R3:W-:Y:S01]  /*2820*/  STG.E.64 desc[UR12][R2.64+0x198], R10 ;  /* 0x0001980a02007986 */ /* 0x0007e2000c101b0c */
[----:B------:R-:W-:Y:S01]  /*2830*/  UIMAD.WIDE.U32 UR44, UR32, -0x21131993, UR10 ;  /* 0xdeece66d202c78a5 */ /* 0x000fe2000f8e000a */
[----:B------:R-:W-:Y:S01]  /*2840*/  IMAD.U32 R15, RZ, RZ, UR55 ;  /* 0x00000037ff0f7e24 */ /* 0x000fe2000f8e00ff */
[----:B------:R-:W-:Y:S01]  /*2850*/  UIMAD UR7, UR32, 0x5, UR40 ;  /* 0x00000005200778a4 */ /* 0x000fe2000f8e0228 */
[----:B0-----:R-:W-:Y:S01]  /*2860*/  MOV R6, R12 ;  /* 0x0000000c00067202 */ /* 0x001fe20000000f00 */
[----:B------:R-:W-:Y:S01]  /*2870*/  UIMAD UR32, UR6, -0x42f53b4b, URZ ;  /* 0xbd0ac4b5062078a4 */ /* 0x000fe2000f8e02ff */
[----:B------:R-:W-:Y:S01]  /*2880*/  MOV R7, UR5 ;  /* 0x0000000500077c02 */ /* 0x000fe20008000f00 */
[----:B------:R-:W-:Y:S01]  /*2890*/  UIMAD.WIDE.U32 UR66, UR70, -0x42f53b4b, UR16 ;  /* 0xbd0ac4b5464278a5 */ /* 0x000fe2000f8e0010 */
[----:B-1----:R-:W-:Y:S01]  /*28a0*/  MOV R5, UR45 ;  /* 0x0000002d00057c02 */ /* 0x002fe20008000f00 */
[----:B------:R-:W-:Y:S01]  /*28b0*/  UIMAD UR5, UR70, 0x20c0d498, UR32 ;  /* 0x20c0d498460578a4 */ /* 0x000fe2000f8e0220 */
[----:B--2---:R-:W-:Y:S01]  /*28c0*/  IMAD.U32 R9, RZ, RZ, UR4 ;  /* 0x00000004ff097e24 */ /* 0x004fe2000f8e00ff */
[----:B------:R-:W-:Y:S01]  /*28d0*/  UIADD3 UR7, UPT, UPT, UR45, UR7, URZ ;  /* 0x000000072d077290 */ /* 0x000fe2000fffe0ff */
[----:B------:R-:W-:Y:S01]  /*28e0*/  IMAD.MOV.U32 R8, RZ, RZ, R14 ;  /* 0x000000ffff087224 */ /* 0x000fe200078e000e */
[----:B------:R-:W-:Y:S01]  /*28f0*/  UIADD3 UR5, UPT, UPT, UR67, UR5, URZ ;  /* 0x0000000543057290 */ /* 0x000fe2000fffe0ff */
[----:B------:R-:W-:Y:S01]  /*2900*/  IMAD.U32 R4, RZ, RZ, UR44 ;  /* 0x0000002cff047e24 */ /* 0x000fe2000f8e00ff */
[----:B------:R-:W-:Y:S01]  /*2910*/  UIMAD.WIDE.U32 UR28, UR66, -0x21131993, UR10 ;  /* 0xdeece66d421c78a5 */ /* 0x000fe2000f8e000a */
[----:B---3--:R-:W-:Y:S01]  /*2920*/  IMAD.U32 R11, RZ, RZ, UR71 ;  /* 0x00000047ff0b7e24 */ /* 0x008fe2000f8e00ff */
[----:B------:R-:W-:Y:S01]  /*2930*/  ULOP3.LUT UR5, UR5, 0xffff, URZ, 0xc0, !UPT ;  /* 0x0000ffff05057892 */ /* 0x000fe2000f8ec0ff */
[----:B------:R0:W-:Y:S01]  /*2940*/  STG.E.64 desc[UR12][R2.64+0x1b0], R8 ;  /* 0x0001b00802007986 */ /* 0x0001e2000c101b0c */
[----:B------:R-:W-:Y:S01]  /*2950*/  ULOP3.LUT UR7, UR7, 0xffff, URZ, 0xc0, !UPT ;  /* 0x0000ffff07077892 */ /* 0x000fe2000f8ec0ff */
[----:B------:R-:W-:Y:S01]  /*2960*/  MOV R10, UR70 ;  /* 0x00000046000a7c02 */ /* 0x000fe20008000f00 */
[----:B------:R-:W-:Y:S01]  /*2970*/  UIMAD UR4, UR5, -0x21131993, URZ ;  /* 0xdeece66d050478a4 */ /* 0x000fe2000f8e02ff */
[----:B------:R-:W-:Y:S01]  /*2980*/  STG.E.64 desc[UR12][R2.64+0x1a8], R6 ;  /* 0x0001a80602007986 */ /* 0x000fe2000c101b0c */
[----:B------:R-:W-:Y:S01]  /*2990*/  UIMAD UR26, UR6, -0x21131993, URZ ;  /* 0xdeece66d061a78a4 */ /* 0x000fe2000f8e02ff */
[----:B------:R-:W-:Y:S01]  /*29a0*/  IMAD.U32 R14, RZ, RZ, UR66 ;  /* 0x00000042ff0e7e24 */ /* 0x000fe2000f8e00ff */
[----:B------:R-:W-:Y:S01]  /*29b0*/  UIMAD UR4, UR66, 0x5, UR4 ;  /* 0x00000005420478a4 */ /* 0x000fe2000f8e0204 */
[----:B------:R-:W-:Y:S01]  /*29c0*/  IMAD.U32 R5, RZ, RZ, UR7 ;  /* 0x00000007ff057e24 */ /* 0x000fe2000f8e00ff */
[----:B------:R-:W-:Y:S01]  /*29d0*/  UIMAD.WIDE.U32 UR38, UR70, -0x21131993, UR10 ;  /* 0xdeece66d462678a5 */ /* 0x000fe2000f8e000a */
[----:B------:R-:W-:Y:S01]  /*29e0*/  MOV R13, UR37 ;  /* 0x00000025000d7c02 */ /* 0x000fe20008000f00 */
[----:B------:R-:W-:Y:S01]  /*29f0*/  UIADD3 UR4, UPT, UPT, UR29, UR4, URZ ;  /* 0x000000041d047290 */ /* 0x000fe2000fffe0ff */
[----:B------:R-:W-:Y:S01]  /*2a00*/  MOV R15, UR49 ;  /* 0x00000031000f7c02 */ /* 0x000fe20008000f00 */
[----:B------:R-:W-:Y:S01]  /*2a10*/  UIMAD UR7, UR70, 0x5, UR26 ;  /* 0x00000005460778a4 */ /* 0x000fe2000f8e021a */
[----:B0-----:R-:W-:Y:S01]  /*2a20*/  IMAD.U32 R9, RZ, RZ, UR5 ;  /* 0x00000005ff097e24 */ /* 0x001fe2000f8e00ff */
[----:B------:R-:W-:Y:S01]  /*2a30*/  UIMAD UR32, UR4, -0x42f53b4b, URZ ;  /* 0xbd0ac4b5042078a4 */ /* 0x000fe2000f8e02ff */
[----:B------:R0:W-:Y:S01]  /*2a40*/  STG.E.64 desc[UR12][R2.64+0x1a0], R4 ;  /* 0x0001a00402007986 */ /* 0x0001e2000c101b0c */
[----:B------:R-:W-:Y:S01]  /*2a50*/  UIMAD UR27, UR6, -0x4b9ff597, URZ ;  /* 0xb4600a69061b78a4 */ /* 0x000fe2000f8e02ff */
[----:B------:R-:W-:Y:S01]  /*2a60*/  IMAD.MOV.U32 R8, RZ, RZ, R14 ;  /* 0x000000ffff087224 */ /* 0x000fe200078e000e */
[----:B------:R-:W-:Y:S01]  /*2a70*/  UIMAD.WIDE.U32 UR30, UR28, -0x42f53b4b, UR16 ;  /* 0xbd0ac4b51c1e78a5 */ /* 0x000fe2000f8e0010 */
[----:B------:R-:W-:Y:S01]  /*2a80*/  MOV R15, UR67 ;  /* 0x00000043000f7c02 */ /* 0x000fe20008000f00 */
[----:B------:R-:W-:-:S02]  /*2a90*/  ULOP3.LUT UR6, UR6, 0xffff, URZ, 0xc0, !UPT ;  /* 0x0000ffff06067892 */ /* 0x000fc4000f8ec0ff */
[----:B------:R-:W-:Y:S01]  /*2aa0*/  UIADD3 UR7, UPT, UPT, UR39, UR7, URZ ;  /* 0x0000000727077290 */ /* 0x000fe2000fffe0ff */
[----:B------:R1:W-:Y:S01]  /*2ab0*/  STG.E.64 desc[UR12][R2.64+0x1d0], R8 ;  /* 0x0001d00802007986 */ /* 0x0003e2000c101b0c */
[----:B------:R-:W-:Y:S01]  /*2ac0*/  UIMAD UR32, UR28, 0x20c0d498, UR32 ;  /* 0x20c0d4981c2078a4 */ /* 0x000fe2000f8e0220 */
[----:B------:R-:W-:Y:S01]  /*2ad0*/  IMAD.U32 R14, RZ, RZ, UR30 ;  /* 0x0000001eff0e7e24 */ /* 0x000fe2000f8e00ff */
[----:B------:R-:W-:Y:S01]  /*2ae0*/  UIMAD.WIDE.U32 UR68, UR70, -0x4b9ff597, UR14 ;  /* 0xb4600a69464478a5 */ /* 0x000fe2000f8e000e */
[----:B------:R-:W-:Y:S01]  /*2af0*/  MOV R11, UR6 ;  /* 0x00000006000b7c02 */ /* 0x000fe20008000f00 */
[----:B------:R-:W-:Y:S01]  /*2b00*/  UIMAD UR27, UR70, 0x7760bb20, UR27 ;  /* 0x7760bb20461b78a4 */ /* 0x000fe2000f8e021b */
[----:B0-----:R-:W-:Y:S01]  /*2b10*/  MOV R5, UR39 ;  /* 0x0000002700057c02 */ /* 0x001fe20008000f00 */
[----:B------:R-:W-:Y:S01]  /*2b20*/  ULOP3.LUT UR7, UR7, 0xffff, URZ, 0xc0, !UPT ;  /* 0x0000ffff07077892 */ /* 0x000fe2000f8ec0ff */
[----:B------:R-:W-:Y:S01]  /*2b30*/  IMAD.U32 R4, RZ, RZ, UR38 ;  /* 0x00000026ff047e24 */ /* 0x000fe2000f8e00ff */
[----:B------:R-:W-:Y:S01]  /*2b40*/  UIADD3 UR5, UPT, UPT, UR31, UR32, URZ ;  /* 0x000000201f057290 */ /* 0x000fe2000fffe0ff */
[----:B------:R0:W-:Y:S01]  /*2b50*/  STG.E.64 desc[UR12][R2.64+0x1b8], R10 ;  /* 0x0001b80a02007986 */ /* 0x0001e2000c101b0c */
[----:B------:R-:W-:Y:S01]  /*2b60*/  UIADD3 UR6, UPT, UPT, UR69, UR27, URZ ;  /* 0x0000001b45067290 */ /* 0x000fe2000fffe0ff */
[----:B------:R-:W-:Y:S01]  /*2b70*/  IMAD.U32 R12, RZ, RZ, UR68 ;  /* 0x00000044ff0c7e24 */ /* 0x000fe2000f8e00ff */
[----:B------:R-:W-:Y:S01]  /*2b80*/  UIMAD UR26, UR4, -0x21131993, URZ ;  /* 0xdeece66d041a78a4 */ /* 0x000fe2000f8e02ff */
[----:B------:R-:W-:Y:S01]  /*2b90*/  IMAD.U32 R5, RZ, RZ, UR7 ;  /* 0x00000007ff057e24 */ /* 0x000fe2000f8e00ff */
[----:B------:R-:W-:Y:S01]  /*2ba0*/  UIMAD UR27, UR4, -0x4b9ff597, URZ ;  /* 0xb4600a69041b78a4 */ /* 0x000fe2000f8e02ff */
[----:B-1----:R-:W-:Y:S01]  /*2bb0*/  IMAD.MOV.U32 R8, RZ, RZ, R14 ;  /* 0x000000ffff087224 */ /* 0x002fe200078e000e */
[----:B------:R-:W-:Y:S01]  /*2bc0*/  ULOP3.LUT UR5, UR5, 0xffff, URZ, 0xc0, !UPT ;  /* 0x0000ffff05057892 */ /* 0x000fe2000f8ec0ff */
[----:B------:R-:W-:Y:S01]  /*2bd0*/  MOV R6, R12 ;  /* 0x0000000c00067202 */ /* 0x000fe20000000f00 */
[----:B------:R-:W-:Y:S01]  /*2be0*/  ULOP3.LUT UR4, UR4, 0xffff, URZ, 0xc0, !UPT ;  /* 0x0000ffff04047892 */ /* 0x000fe2000f8ec0ff */
[----:B------:R1:W-:Y:S01]  /*2bf0*/  STG.E.64 desc[UR12][R2.64+0x1c0], R4 ;  /* 0x0001c00402007986 */ /* 0x0003e2000c101b0c */
[----:B------:R-:W-:Y:S01]  /*2c00*/  UIMAD UR7, UR28, 0x5, UR26 ;  /* 0x000000051c0778a4 */ /* 0x000fe2000f8e021a */
[----:B------:R-:W-:Y:S01]  /*2c10*/  MOV R13, UR69 ;  /* 0x00000045000d7c02 */ /* 0x000fe20008000f00 */
[----:B------:R-:W-:Y:S01]  /*2c20*/  UIMAD UR26, UR5, -0x21131993, URZ ;  /* 0xdeece66d051a78a4 */ /* 0x000fe2000f8e02ff */
[----:B0-----:R-:W-:Y:S01]  /*2c30*/  IMAD.U32 R11, RZ, RZ, UR29 ;  /* 0x0000001dff0b7e24 */ /* 0x001fe2000f8e00ff */
[----:B------:R-:W-:Y:S01]  /*2c40*/  MOV R11, UR4 ;  /* 0x00000004000b7c02 */ /* 0x000fe20008000f00 */
[----:B------:R-:W-:Y:S01]  /*2c50*/  UIMAD.WIDE.U32 UR22, UR30, -0x21131993, UR10 ;  /* 0xdeece66d1e1678a5 */ /* 0x000fe2000f8e000a */
[----:B------:R-:W-:Y:S01]  /*2c60*/  MOV R10, UR28 ;  /* 0x0000001c000a7c02 */ /* 0x000fe20008000f00 */
[----:B------:R-:W-:Y:S01]  /*2c70*/  ULOP3.LUT UR6, UR6, 0xffff, URZ, 0xc0, !UPT ;  /* 0x0000ffff06067892 */ /* 0x000fe2000f8ec0ff */
[----:B------:R-:W-:Y:S01]  /*2c80*/  IMAD.U32 R9, RZ, RZ, UR5 ;  /* 0x00000005ff097e24 */ /* 0x000fe2000f8e00ff */
[----:B------:R-:W-:Y:S01]  /*2c90*/  UIMAD UR4, UR30, 0x5, UR26 ;  /* 0x000000051e0478a4 */ /* 0x000fe2000f8e021a */
[----:B------:R-:W-:Y:S01]  /*2ca0*/  MOV R15, UR31 ;  /* 0x0000001f000f7c02 */ /* 0x000fe20008000f00 */
[----:B------:R-:W-:Y:S01]  /*2cb0*/  UIMAD.WIDE.U32 UR42, UR28, -0x21131993, UR10 ;  /* 0xdeece66d1c2a78a5 */ /* 0x000fe2000f8e000a */
[----:B------:R0:W-:Y:S01]  /*2cc0*/  STG.E.64 desc[UR12][R2.64+0x1d8], R10 ;  /* 0x0001d80a02007986 */ /* 0x0001e2000c101b0c */
[----:B------:R-:W-:Y:S01]  /*2cd0*/  UIADD3 UR4, UPT, UPT, UR23, UR4, URZ ;  /* 0x0000000417047290 */ /* 0x000fe2000fffe0ff */
[----:B------:R-:W-:Y:S01]  /*2ce0*/  MOV R7, UR6 ;  /* 0x0000000600077c02 */ /* 0x000fe20008000f00 */
[----:B------:R-:W-:Y:S01]  /*2cf0*/  UIMAD.WIDE.U32 UR56, UR28, -0x4b9ff597, UR14 ;  /* 0xb4600a691c3878a5 */ /* 0x000fe2000f8e000e */
[----:B------:R-:W-:Y:S01]  /*2d00*/  STG.E.64 desc[UR12][R2.64+0x1f0], R8 ;  /* 0x0001f00802007986 */ /* 0x000fe2000c101b0c */
[----:B------:R-:W-:Y:S01]  /*2d10*/  UIMAD UR6, UR28, 0x7760bb20, UR27 ;  /* 0x7760bb201c0678a4 */ /* 0x000fe2000f8e021b */
[----:B-1----:R-:W-:Y:S01]  /*2d20*/  MOV R5, UR43 ;  /* 0x0000002b00057c02 */ /* 0x002fe20008000f00 */
[----:B------:R-:W-:Y:S01]  /*2d30*/  UIMAD UR28, UR4, -0x42f53b4b, URZ ;  /* 0xbd0ac4b5041c78a4 */ /* 0x000fe2000f8e02ff */
[----:B------:R1:W-:Y:S01]  /*2d40*/  STG.E.64 desc[UR12][R2.64+0x1c8], R6 ;  /* 0x0001c80602007986 */ /* 0x0003e2000c101b0c */
[----:B------:R-:W-:Y:S01]  /*2d50*/  UIMAD.WIDE.U32 UR34, UR22, -0x42f53b4b, UR16 ;  /* 0xbd0ac4b5162278a5 */ /* 0x000fe2000f8e0010 */
[----:B------:R-:W-:Y:S01]  /*2d60*/  IMAD.U32 R12, RZ, RZ, UR56 ;  /* 0x00000038ff0c7e24 */ /* 0x000fe2000f8e00ff */
[----:B------:R-:W-:Y:S01]  /*2d70*/  UIADD3 UR7, UPT, UPT, UR43, UR7, URZ ;  /* 0x000000072b077290 */ /* 0x000fe2000fffe0ff */
[----:B------:R-:W-:Y:S01]  /*2d80*/  IMAD.U32 R4, RZ, RZ, UR42 ;  /* 0x0000002aff047e24 */ /* 0x000fe2000f8e00ff */
[----:B------:R-:W-:Y:S01]  /*2d90*/  UIADD3 UR6, UPT, UPT, UR57, UR6, URZ ;  /* 0x0000000639067290 */ /* 0x000fe2000fffe0ff */
[----:B0-----:R-:W-:Y:S01]  /*2da0*/  MOV R10, UR22 ;  /* 0x00000016000a7c02 */ /* 0x001fe20008000f00 */
[----:B------:R-:W-:Y:S01]  /*2db0*/  UIMAD UR28, UR22, 0x20c0d498, UR28 ;  /* 0x20c0d498161c78a4 */ /* 0x000fe2000f8e021c */
[----:B------:R-:W-:Y:S01]  /*2dc0*/  IMAD.U32 R11, RZ, RZ, UR23 ;  /* 0x00000017ff0b7e24 */ /* 0x000fe2000f8e00ff */
[----:B------:R-:W-:Y:S01]  /*2dd0*/  ULOP3.LUT UR7, UR7, 0xffff, URZ, 0xc0, !UPT ;  /* 0x0000ffff07077892 */ /* 0x000fe2000f8ec0ff */
[----:B------:R-:W-:Y:S01]  /*2de0*/  IMAD.U32 R14, RZ, RZ, UR34 ;  /* 0x00000022ff0e7e24 */ /* 0x000fe2000f8e00ff */
[----:B------:R-:W-:Y:S01]  /*2df0*/  ULOP3.LUT UR6, UR6, 0xffff, URZ, 0xc0, !UPT ;  /* 0x0000ffff06067892 */ /* 0x000fe2000f8ec0ff */
[----:B------:R-:W-:Y:S01]  /*2e00*/  MOV R13, UR57 ;  /* 0x00000039000d7c02 */ /* 0x000fe20008000f00 */
[----:B------:R-:W-:Y:S01]  /*2e10*/  UIADD3 UR5, UPT, UPT, UR35, UR28, URZ ;  /* 0x0000001c23057290 */ /* 0x000fe2000fffe0ff */
[----:B-1----:R-:W-:Y:S01]  /*2e20*/  MOV R6, R12 ;  /* 0x0000000c00067202 */ /* 0x002fe20000000f00 */
[----:B------:R-:W-:Y:S01]  /*2e30*/  UIMAD UR26, UR4, -0x21131993, URZ ;  /* 0xdeece66d041a78a4 */ /* 0x000fe2000f8e02ff */
[----:B------:R-:W-:Y:S01]  /*2e40*/  IMAD.U32 R5, RZ, RZ, UR7 ;  /* 0x00000007ff057e24 */ /* 0x000fe2000f8e00ff */
[----:B------:R-:W-:Y:S01]  /*2e50*/  UIMAD UR27, UR4, -0x4b9ff597, URZ ;  /* 0xb4600a69041b78a4 */ /* 0x000fe2000f8e02ff */
[----:B------:R-:W-:Y:S01]  /*2e60*/  MOV R7, UR6 ;  /* 0x0000000600077c02 */ /* 0x000fe20008000f00 */
[----:B------:R-:W-:Y:S01]  /*2e70*/  ULOP3.LUT UR5, UR5, 0xffff, URZ, 0xc0, !UPT ;  /* 0x0000ffff05057892 */ /* 0x000fe2000f8ec0ff */
[----:B------:R-:W-:Y:S01]  /*2e80*/  IMAD.MOV.U32 R8, RZ, RZ, R14 ;  /* 0x000000ffff087224 */ /* 0x000fe200078e000e */
[----:B------:R-:W-:Y:S01]  /*2e90*/  ULOP3.LUT UR4, UR4, 0xffff, URZ, 0xc0, !UPT ;  /* 0x0000ffff04047892 */ /* 0x000fe2000f8ec0ff */
[----:B------:R0:W-:Y:S01]  /*2ea0*/  STG.E.64 desc[UR12][R2.64+0x1e0], R4 ;  /* 0x0001e00402007986 */ /* 0x0001e2000c101b0c */
[----:B------:R-:W-:Y:S01]  /*2eb0*/  UIMAD.WIDE.U32 UR62, UR22, -0x21131993, UR10 ;  /* 0xdeece66d163e78a5 */ /* 0x000fe2000f8e000a */
[----:B------:R-:W-:Y:S01]  /*2ec0*/  MOV R15, UR35 ;  /* 0x00000023000f7c02 */ /* 0x000fe20008000f00 */
[----:B------:R-:W-:Y:S01]  /*2ed0*/  UIMAD.WIDE.U32 UR24, UR22, -0x4b9ff597, UR14 ;  /* 0xb4600a69161878a5 */ /* 0x000fe2000f8e000e */
[----:B------:R-:W-:Y:S01]  /*2ee0*/  IMAD.U32 R9, RZ, RZ, UR5 ;  /* 0x00000005ff097e24 */ /* 0x000fe2000f8e00ff */
[----:B------:R-:W-:Y:S01]  /*2ef0*/  UIMAD UR7, UR22, 0x5, UR26 ;  /* 0x00000005160778a4 */ /* 0x000fe2000f8e021a */
[----:B------:R-:W-:Y:S01]  /*2f00*/  MOV R11, UR4 ;  /* 0x00000004000b7c02 */ /* 0x000fe20008000f00 */
[----:B------:R-:W-:Y:S01]  /*2f10*/  UIMAD UR6, UR22, 0x7760bb20, UR27 ;  /* 0x7760bb20160678a4 */ /* 0x000fe2000f8e021b */
[----:B------:R1:W-:Y:S01]  /*2f20*/  STG.E.64 desc[UR12][R2.64+0x1e8], R6 ;  /* 0x0001e80602007986 */ /* 0x0003e2000c101b0c */
[----:B------:R-:W-:Y:S01]  /*2f30*/  UIMAD UR22, UR5, -0x21131993, URZ ;  /* 0xdeece66d051678a4 */ /* 0x000fe2000f8e02ff */
[----:B------:R-:W-:Y:S01]  /*2f40*/  IMAD.U32 R12, RZ, RZ, UR24 ;  /* 0x00000018ff0c7e24 */ /* 0x000fe2000f8e00ff */
[----:B------:R-:W-:Y:S01]  /*2f50*/  UIMAD.WIDE.U32 UR72, UR34, -0x21131993, UR10 ;  /* 0xdeece66d224878a5 */ /* 0x000fe2000f8e000a */
[----:B------:R2:W-:Y:S01]  /*2f60*/  STG.E.64 desc[UR12][R2.64+0x1f8], R10 ;  /* 0x0001f80a02007986 */ /* 0x0005e2000c101b0c */
[----:B------:R-:W-:Y:S01]  /*2f70*/  UIMAD UR4, UR34, 0x5, UR22 ;  /* 0x00000005220478a4 */ /* 0x000fe2000f8e0216 */
[----:B0-----:R-:W-:Y:S01]  /*2f80*/  MOV R5, UR63 ;  /* 0x0000003f00057c02 */ /* 0x001fe20008000f00 */
[----:B------:R-:W-:Y:S01]  /*2f90*/  UIMAD.WIDE.U32 UR74, UR72, -0x42f53b4b, UR16 ;  /* 0xbd0ac4b5484a78a5 */ /* 0x000fe2000f8e0010 */
[----:B------:R-:W-:Y:S01]  /*2fa0*/  IMAD.U32 R4, RZ, RZ, UR62 ;  /* 0x0000003eff047e24 */ /* 0x000fe2000f8e00ff */
[----:B------:R-:W-:Y:S01]  /*2fb0*/  UIADD3 UR4, UPT, UPT, UR73, UR4, URZ ;  /* 0x0000000449047290 */ /* 0x000fe2000fffe0ff */
[----:B------:R0:W-:Y:S01]  /*2fc0*/  STG.E.64 desc[UR12][R2.64+0x210], R8 ;  /* 0x0002100802007986 */ /* 0x0001e2000c101b0c */
[----:B------:R-:W-:Y:S01]  /*2fd0*/  UIADD3 UR7, UPT, UPT, UR63, UR7, URZ ;  /* 0x000000073f077290 */ /* 0x000fe2000fffe0ff */
[----:B------:R-:W-:Y:S01]  /*2fe0*/  MOV R13, UR25 ;  /* 0x00000019000d7c02 */ /* 0x000fe20008000f00 */
[----:B------:R-:W-:Y:S01]  /*2ff0*/  UIMAD UR24, UR4, -0x42f53b4b, URZ ;  /* 0xbd0ac4b5041878a4 */ /* 0x000fe2000f8e02ff */
[----:B-1----:R-:W-:Y:S01]  /*3000*/  MOV R6, R12 ;  /* 0x0000000c00067202 */ /* 0x002fe20000000f00 */
[----:B------:R-:W-:Y:S01]  /*3010*/  ULOP3.LUT UR7, UR7, 0xffff, URZ, 0xc0, !UPT ;  /* 0x0000ffff07077892 */ /* 0x000fe2000f8ec0ff */
[----:B------:R-:W-:Y:S01]  /*3020*/  IMAD.U32 R14, RZ, RZ, UR74 ;  /* 0x0000004aff0e7e24 */ /* 0x000fe2000f8e00ff */
[----:B------:R-:W-:Y:S01]  /*3030*/  UIMAD UR24, UR72, 0x20c0d498, UR24 ;  /* 0x20c0d498481878a4 */ /* 0x000fe2000f8e0218 */
[----:B--2---:R-:W-:Y:S01]  /*3040*/  IMAD.U32 R11, RZ, RZ, UR73 ;  /* 0x00000049ff0b7e24 */ /* 0x004fe2000f8e00ff */
[----:B------:R-:W-:Y:S01]  /*3050*/  UIMAD UR22, UR4, -0x21131993, URZ ;  /* 0xdeece66d041678a4 */ /* 0x000fe2000f8e02ff */
[----:B------:R-:W-:Y:S01]  /*3060*/  MOV R10, UR72 ;  /* 0x00000048000a7c02 */ /* 0x000fe20008000f00 */
[----:B------:R-:W-:Y:S01]  /*3070*/  UIADD3 UR5, UPT, UPT, UR75, UR24, URZ ;  /* 0x000000184b057290 */ /* 0x000fe2000fffe0ff */
[----:B------:R-:W-:Y:S01]  /*3080*/  IMAD.U32 R5, RZ, RZ, UR7 ;  /* 0x00000007ff057e24 */ /* 0x000fe2000f8e00ff */
[----:B------:R-:W-:Y:S01]  /*3090*/  UIMAD UR23, UR4, -0x4b9ff597, URZ ;  /* 0xb4600a69041778a4 */ /* 0x000fe2000f8e02ff */
[----:B0-----:R-:W-:Y:S01]  /*30a0*/  IMAD.MOV.U32 R8, RZ, RZ, R14 ;  /* 0x000000ffff087224 */ /* 0x001fe200078e000e */
[----:B------:R-:W-:Y:S01]  /*30b0*/  ULOP3.LUT UR5, UR5, 0xffff, URZ, 0xc0, !UPT ;  /* 0x0000ffff05057892 */ /* 0x000fe2000f8ec0ff */
[----:B------:R-:W-:Y:S01]  /*30c0*/  IADD3 R14, P0, PT, R2, 0x260, RZ ;  /* 0x00000260020e7810 */ /* 0x000fe20007f1e0ff */
[----:B------:R-:W-:Y:S01]  /*30d0*/  ULOP3.LUT UR4, UR4, 0xffff, URZ, 0xc0, !UPT ;  /* 0x0000ffff04047892 */ /* 0x000fe2000f8ec0ff */
[----:B------:R0:W-:Y:S01]  /*30e0*/  STG.E.64 desc[UR12][R2.64+0x200], R4 ;  /* 0x0002000402007986 */ /* 0x0001e2000c101b0c */
[----:B------:R-:W-:Y:S01]  /*30f0*/  UIMAD UR7, UR72, 0x5, UR22 ;  /* 0x00000005480778a4 */ /* 0x000fe2000f8e0216 */
[----:B------:R-:W-:Y:S01]  /*3100*/  MOV R15, UR75 ;  /* 0x0000004b000f7c02 */ /* 0x000fe20008000f00 */
[----:B------:R-:W-:-:S02]  /*3110*/  UIMAD UR22, UR5, -0x21131993, URZ ;  /* 0xdeece66d051678a4 */ /* 0x000fc4000f8e02ff */
[----:B------:R-:W-:Y:S01]  /*3120*/  IMAD.U32 R9, RZ, RZ, UR5 ;  /* 0x00000005ff097e24 */ /* 0x000fe2000f8e00ff */
[----:B------:R-:W-:Y:S01]  /*3130*/  MOV R11, UR4 ;  /* 0x00000004000b7c02 */ /* 0x000fe20008000f00 */
[----:B------:R-:W-:Y:S01]  /*3140*/  UIMAD.WIDE.U32 UR60, UR74, -0x21131993, UR10 ;  /* 0xdeece66d4a3c78a5 */ /* 0x000fe2000f8e000a */
[----:B------:R-:W-:Y:S01]  /*3150*/  IMAD.X R15, RZ, RZ, R3, P0 ;  /* 0x000000ffff0f7224 */ /* 0x000fe200000e0603 */
[----:B------:R-:W-:Y:S01]  /*3160*/  UIMAD UR4, UR74, 0x5, UR22 ;  /* 0x000000054a0478a4 */ /* 0x000fe2000f8e0216 */
[----:B------:R-:W-:Y:S01]  /*3170*/  STG.E.64 desc[UR12][R2.64+0x230], R8 ;  /* 0x0002300802007986 */ /* 0x000fe2000c101b0c */
[----:B------:R-:W-:Y:S02]  /*3180*/  UIMAD.WIDE.U32 UR18, UR72, -0x21131993, UR10 ;  /* 0xdeece66d481278a5 */ /* 0x000fe4000f8e000a */
[----:B------:R-:W-:Y:S01]  /*3190*/  UIADD3 UR6, UPT, UPT, UR25, UR6, URZ ;  /* 0x0000000619067290 */ /* 0x000fe2000fffe0ff */
[----:B------:R1:W-:Y:S01]  /*31a0*/  STG.E.64 desc[UR12][R2.64+0x218], R10 ;  /* 0x0002180a02007986 */ /* 0x0003e2000c101b0c */
[----:B------:R-:W-:-:S02]  /*31b0*/  UIADD3 UR4, UPT, UPT, UR61, UR4, URZ ;  /* 0x000000043d047290 */ /* 0x000fc4000fffe0ff */
[----:B------:R-:W-:Y:S01]  /*31c0*/  ULOP3.LUT UR6, UR6, 0xffff, URZ, 0xc0, !UPT ;  /* 0x0000ffff06067892 */ /* 0x000fe2000f8ec0ff */
[----:B0-----:R-:W-:Y:S01]  /*31d0*/  IMAD.U32 R4, RZ, RZ, UR18 ;  /* 0x00000012ff047e24 */ /* 0x001fe2000f8e00ff */
[----:B------:R-:W-:Y:S02]  /*31e0*/  UIADD3 UR7, UPT, UPT, UR19, UR7, URZ ;  /* 0x0000000713077290 */ /* 0x000fe4000fffe0ff */
[----:B------:R-:W-:Y:S01]  /*31f0*/  MOV R5, UR19 ;  /* 0x0000001300057c02 */ /* 0x000fe20008000f00 */
[----:B------:R-:W-:Y:S02]  /*3200*/  UIMAD UR18, UR4, -0x21131993, URZ ;  /* 0xdeece66d041278a4 */ /* 0x000fe4000f8e02ff */
[----:B------:R-:W-:Y:S01]  /*3210*/  UIMAD UR19, UR4, -0x4b9ff597, URZ ;  /* 0xb4600a69041378a4 */ /* 0x000fe2000f8e02ff */
[----:B------:R-:W-:Y:S01]  /*3220*/  MOV R7, UR6 ;  /* 0x0000000600077c02 */ /* 0x000fe20008000f00 */
[----:B------:R-:W-:Y:S02]  /*3230*/  ULOP3.LUT UR22, UR4, 0xffff, URZ, 0xc0, !UPT ;  /* 0x0000ffff04167892 */ /* 0x000fe4000f8ec0ff */
[----:B------:R-:W-:Y:S01]  /*3240*/  UIMAD UR4, UR4, -0x42f53b4b, URZ ;  /* 0xbd0ac4b5040478a4 */ /* 0x000fe2000f8e02ff */
[----:B-1----:R-:W-:Y:S01]  /*3250*/  IMAD.U32 R11, RZ, RZ, UR61 ;  /* 0x0000003dff0b7e24 */ /* 0x002fe2000f8e00ff */
[----:B------:R-:W-:Y:S01]  /*3260*/  UIMAD.WIDE.U32 UR76, UR60, -0x42f53b4b, UR16 ;  /* 0xbd0ac4b53c4c78a5 */ /* 0x000fe2000f8e0010 */
[----:B------:R0:W-:Y:S01]  /*3270*/  STG.E.64 desc[UR12][R2.64+0x208], R6 ;  /* 0x0002080602007986 */ /* 0x0001e2000c101b0c */
[----:B------:R-:W-:-:S02]  /*3280*/  UIMAD UR4, UR60, 0x20c0d498, UR4 ;  /* 0x20c0d4983c0478a4 */ /* 0x000fc4000f8e0204 */
[----:B------:R-:W-:Y:S01]  /*3290*/  MOV R10, UR60 ;  /* 0x0000003c000a7c02 */ /* 0x000fe20008000f00 */
[----:B------:R-:W-:Y:S01]  /*32a0*/  UIMAD.WIDE.U32 UR50, UR72, -0x4b9ff597, UR14 ;  /* 0xb4600a69483278a5 */ /* 0x000fe2000f8e000e */
[----:B------:R-:W-:Y:S01]  /*32b0*/  MOV R11, UR22 ;  /* 0x00000016000b7c02 */ /* 0x000fe20008000f00 */
[----:B------:R-:W-:Y:S01]  /*32c0*/  UIMAD UR6, UR72, 0x7760bb20, UR23 ;  /* 0x7760bb20480678a4 */ /* 0x000fe2000f8e0217 */
[----:B------:R-:W-:Y:S01]  /*32d0*/  MOV R9, UR77 ;  /* 0x0000004d00097c02 */ /* 0x000fe20008000f00 */
[----:B------:R-:W-:Y:S01]  /*32e0*/  UIADD3 UR4, UPT, UPT, UR77, UR4, URZ ;  /* 0x000000044d047290 */ /* 0x000fe2000fffe0ff */
[----:B------:R-:W-:Y:S01]  /*32f0*/  IMAD.U32 R8, RZ, RZ, UR76 ;  /* 0x0000004cff087e24 */ /* 0x000fe2000f8e00ff */
[----:B------:R-:W-:Y:S01]  /*3300*/  UIADD3 UR6, UPT, UPT, UR51, UR6, URZ ;  /* 0x0000000633067290 */ /* 0x000fe2000fffe0ff */
[----:B------:R-:W-:Y:S01]  /*3310*/  IMAD.U32 R12, RZ, RZ, UR50 ;  /* 0x00000032ff0c7e24 */ /* 0x000fe2000f8e00ff */
[----:B------:R-:W-:Y:S01]  /*3320*/  ULOP3.LUT UR7, UR7, 0xffff, URZ, 0xc0, !UPT ;  /* 0x0000ffff07077892 */ /* 0x000fe2000f8ec0ff */
[----:B------:R1:W-:Y:S01]  /*3330*/  STG.E.64 desc[UR12][R2.64+0x238], R10 ;  /* 0x0002380a02007986 */ /* 0x0003e2000c101b0c */
[----:B------:R-:W-:Y:S01]  /*3340*/  ULOP3.LUT UR4, UR4, 0xffff, URZ, 0xc0, !UPT ;  /* 0x0000ffff04047892 */ /* 0x000fe2000f8ec0ff */
[----:B------:R-:W-:Y:S01]  /*3350*/  MOV R13, UR51 ;  /* 0x00000033000d7c02 */ /* 0x000fe20008000f00 */
[----:B------:R-:W-:Y:S01]  /*3360*/  UIMAD.WIDE.U32 UR46, UR60, -0x4b9ff597, UR14 ;  /* 0xb4600a693c2e78a5 */ /* 0x000fe2000f8e000e */
[----:B0-----:R-:W-:Y:S01]  /*3370*/  MOV R6, R12 ;  /* 0x0000000c00067202 */ /* 0x001fe20000000f00 */
[----:B------:R-:W-:Y:S01]  /*3380*/  ULOP3.LUT UR6, UR6, 0xffff, URZ, 0xc0, !UPT ;  /* 0x0000ffff06067892 */ /* 0x000fe2000f8ec0ff */
[----:B------:R-:W-:Y:S01]  /*3390*/  IMAD.U32 R5, RZ, RZ, UR7 ;  /* 0x00000007ff057e24 */ /* 0x000fe2000f8e00ff */
[----:B------:R-:W-:Y:S01]  /*33a0*/  UIMAD UR5, UR60, 0x7760bb20, UR19 ;  /* 0x7760bb203c0578a4 */ /* 0x000fe2000f8e0213 */
[----:B------:R-:W-:Y:S01]  /*33b0*/  IMAD.U32 R9, RZ, RZ, UR4 ;  /* 0x00000004ff097e24 */ /* 0x000fe2000f8e00ff */
[----:B------:R-:W-:Y:S01]  /*33c0*/  UIMAD UR7, UR4, -0x21131993, URZ ;  /* 0xdeece66d040778a4 */ /* 0x000fe2000f8e02ff */
[----:B------:R-:W-:Y:S01]  /*33d0*/  IMAD.U32 R12, RZ, RZ, UR46 ;  /* 0x0000002eff0c7e24 */ /* 0x000fe2000f8e00ff */
[----:B------:R-:W-:Y:S01]  /*33e0*/  UIADD3 UR5, UPT, UPT, UR47, UR5, URZ ;  /* 0x000000052f057290 */ /* 0x000fe2000fffe0ff */
[----:B------:R-:W-:Y:S01]  /*33f0*/  MOV R7, UR6 ;  /* 0x0000000600077c02 */ /* 0x000fe20008000f00 */
[----:B------:R-:W-:Y:S01]  /*3400*/  UIMAD.WIDE.U32 UR20, UR60, -0x21131993, UR10 ;  /* 0xdeece66d3c1478a5 */ /* 0x000fe2000f8e000a */
[----:B------:R0:W-:Y:S01]  /*3410*/  STG.E.64 desc[UR12][R2.64+0x220], R4 ;  /* 0x0002200402007986 */ /* 0x0001e2000c101b0c */
[----:B------:R-:W-:Y:S01]  /*3420*/  UIMAD.WIDE.U32 UR8, UR76, -0x21131993, UR10 ;  /* 0xdeece66d4c0878a5 */ /* 0x000fe2000f8e000a */
[----:B------:R-:W-:Y:S01]  /*3430*/  MOV R13, UR47 ;  /* 0x0000002f000d7c02 */ /* 0x000fe20008000f00 */
[----:B------:R-:W-:Y:S01]  /*3440*/  UIMAD UR6, UR60, 0x5, UR18 ;  /* 0x000000053c0678a4 */ /* 0x000fe2000f8e0212 */
[----:B------:R2:W-:Y:S01]  /*3450*/  STG.E.64 desc[UR12][R2.64+0x228], R6 ;  /* 0x0002280602007986 */ /* 0x0005e2000c101b0c */
[----:B------:R-:W-:-:S02]  /*3460*/  UIMAD UR7, UR76, 0x5, UR7 ;  /* 0x000000054c0778a4 */ /* 0x000fc4000f8e0207 */
[----:B------:R-:W-:Y:S01]  /*3470*/  ULOP3.LUT UR5, UR5, 0xffff, URZ, 0xc0, !UPT ;  /* 0x0000ffff05057892 */ /* 0x000fe2000f8ec0ff */
[----:B-1----:R-:W-:Y:S01]  /*3480*/  MOV R11, UR9 ;  /* 0x00000009000b7c02 */ /* 0x002fe20008000f00 */
[----:B------:R-:W-:Y:S01]  /*3490*/  UIADD3 UR6, UPT, UPT, UR21, UR6, URZ ;  /* 0x0000000615067290 */ /* 0x000fe2000fffe0ff */
[----:B------:R-:W-:Y:S01]  /*34a0*/  IMAD.U32 R10, RZ, RZ, UR8 ;  /* 0x00000008ff0a7e24 */ /* 0x000fe2000f8e00ff */
[----:B------:R-:W-:Y:S01]  /*34b0*/  UIADD3 UR7, UPT, UPT, UR9, UR7, URZ ;  /* 0x0000000709077290 */ /* 0x000fe2000fffe0ff */
[----:B------:R1:W-:Y:S01]  /*34c0*/  STG.E.64 desc[UR12][R2.64+0x250], R8 ;  /* 0x0002500802007986 */ /* 0x0003e2000c101b0c */
[----:B------:R-:W-:Y:S01]  /*34d0*/  ULOP3.LUT UR6, UR6, 0xffff, URZ, 0xc0, !UPT ;  /* 0x0000ffff06067892 */ /* 0x000fe2000f8ec0ff */
[----:B0-----:R-:W-:Y:S01]  /*34e0*/  MOV R5, UR21 ;  /* 0x0000001500057c02 */ /* 0x001fe20008000f00 */
[----:B------:R-:W-:Y:S01]  /*34f0*/  IMAD.U32 R4, RZ, RZ, UR20 ;  /* 0x00000014ff047e24 */ /* 0x000fe2000f8e00ff */
[----:B------:R-:W-:Y:S01]  /*3500*/  UIADD3 UR65, UPT, UPT, UR65, 0x4c, URZ ;  /* 0x0000004c41417890 */ /* 0x000fe2000fffe0ff */
[----:B--2---:R-:W-:Y:S01]  /*3510*/  MOV R7, UR5 ;  /* 0x0000000500077c02 */ /* 0x004fe20008000f00 */
[----:B------:R-:W-:Y:S01]  /*3520*/  ULOP3.LUT UR5, UR7, 0xffff, URZ, 0xc0, !UPT ;  /* 0x0000ffff07057892 */ /* 0x000fe2000f8ec0ff */
[----:B------:R-:W-:Y:S01]  /*3530*/  IMAD.U32 R5, RZ, RZ, UR6 ;  /* 0x00000006ff057e24 */ /* 0x000fe2000f8e00ff */
[----:B------:R-:W-:Y:S01]  /*3540*/  MOV R6, R12 ;  /* 0x0000000c00067202 */ /* 0x000fe20000000f00 */
[----:B------:R-:W-:-:S02]  /*3550*/  UISETP.NE.AND UP0, UPT, UR65, 0x100008, UPT ;  /* 0x001000084100788c */ /* 0x000fc4000bf05270 */
[----:B------:R-:W-:Y:S01]  /*3560*/  MOV R0, UR65 ;  /* 0x0000004100007c02 */ /* 0x000fe20008000f00 */
[----:B------:R-:W-:Y:S01]  /*3570*/  UMOV UR4, UR8 ;  /* 0x0000000800047c82 */ /* 0x000fe20008000000 */
[----:B------:R-:W-:Y:S01]  /*3580*/  IMAD.U32 R11, RZ, RZ, UR5 ;  /* 0x00000005ff0b7e24 */ /* 0x000fe2000f8e00ff */
[----:B------:R1:W-:Y:S04]  /*3590*/  STG.E.64 desc[UR12][R2.64+0x240], R4 ;  /* 0x0002400402007986 */ /* 0x0003e8000c101b0c */
[----:B------:R1:W-:Y:S04]  /*35a0*/  STG.E.64 desc[UR12][R2.64+0x248], R6 ;  /* 0x0002480602007986 */ /* 0x0003e8000c101b0c */
[----:B------:R1:W-:Y:S01]  /*35b0*/  STG.E.64 desc[UR12][R2.64+0x258], R10 ;  /* 0x0002580a02007986 */ /* 0x0003e2000c101b0c */
[----:B------:R-:W-:Y:S05]  /*35c0*/  BRA.U UP0, `(.L_x_5) ;  /* 0xffffffd100587547 */ /* 0x000fea000b83ffff */
[----:B------:R-:W-:Y:S05]  /*35d0*/  EXIT ;  /* 0x000000000000794d */ /* 0x000fea0003800000 */
.L_x_6:
        /* <DEDUP_REMOVED lines=10> */
.L_x_10:


//--------------------- .nv.global.init           --------------------------
	.section	.nv.global.init,"aw",@progbits
.nv.global.init:
	.type		$str,@object
	.size		$str,(.L_0 - $str)
$str:
        /*0000*/ 	.byte	0x25, 0x6c, 0x6c, 0x75, 0x0a, 0x00
.L_0:


//--------------------- .nv.shared.reserved.0     --------------------------
	.section	.nv.shared.reserved.0,"aw",@nobits
	.weak		__nv_reservedSMEM_offset_0_alias
	.size		__nv_reservedSMEM_offset_0_alias, 0, 64
	.other		__nv_reservedSMEM_offset_0_alias,@"STO_CUDA_RESERVED_SHARED STV_DEFAULT"
__nv_reservedSMEM_offset_0_alias:
	.zero		0
	.zero		64


//--------------------- .nv.constant0._Z5checkyPy --------------------------
	.section	.nv.constant0._Z5checkyPy,"a",@progbits
	.sectionflags	@""
	.align	4
.nv.constant0._Z5checkyPy:
	.zero		912


//--------------------- .nv.constant0._Z6updatePy --------------------------
	.section	.nv.constant0._Z6updatePy,"a",@progbits
	.sectionflags	@""
	.align	4
.nv.constant0._Z6updatePy:
	.zero		904


//--------------------- .nv.constant0._Z6searchy  --------------------------
	.section	.nv.constant0._Z6searchy,"a",@progbits
	.sectionflags	@""
	.align	4
.nv.constant0._Z6searchy:
	.zero		904


//--------------------- .nv.constant0._Z4initPy   --------------------------
	.section	.nv.constant0._Z4initPy,"a",@progbits
	.sectionflags	@""
	.align	4
.nv.constant0._Z4initPy:
	.zero		904


//--------------------- SYMBOLS --------------------------

	.type		.nv.reservedSmem.offset0,@object
	.size		.nv.reservedSmem.offset0,0x4
	.type		vprintf,@function
